// auto-generated by cutlass_sweep.gemm — config: {"arch": "sm_90", "cluster_m": 1, "cluster_n": 2, "dtype": "int8", "stages": 5, "tile_k": 32, "tile_m": 256, "tile_n": 256}
#include "cutlass/cutlass.h"
#include "cutlass/gemm/collective/collective_builder.hpp"
#include "cutlass/gemm/device/gemm_universal_adapter.h"
#include "cutlass/gemm/kernel/gemm_universal.hpp"
#include "cutlass/epilogue/collective/collective_builder.hpp"

using ElemA = int8_t;
using ElemB = int8_t;
using ElemCD = int8_t;
using Acc  = int32_t;
using TileShape    = cute::Shape<cute::_256, cute::_256, cute::_32>;
using ClusterShape = cute::Shape<cute::_1, cute::_2, cute::_1>;

using CollectiveEpilogue = typename cutlass::epilogue::collective::CollectiveBuilder<
    cutlass::arch::Sm90, cutlass::arch::OpClassTensorOp,
    TileShape, ClusterShape,
    cutlass::epilogue::collective::EpilogueTileAuto,
    Acc, Acc,
    ElemCD, cutlass::layout::RowMajor, 128 / cutlass::sizeof_bits<ElemCD>::value,
    ElemCD, cutlass::layout::RowMajor, 128 / cutlass::sizeof_bits<ElemCD>::value,
    cutlass::epilogue::collective::EpilogueScheduleAuto
  >::CollectiveOp;

using CollectiveMainloop = typename cutlass::gemm::collective::CollectiveBuilder<
    cutlass::arch::Sm90, cutlass::arch::OpClassTensorOp,
    ElemA, cutlass::layout::RowMajor, 128 / cutlass::sizeof_bits<ElemA>::value,
    ElemB, cutlass::layout::ColumnMajor, 128 / cutlass::sizeof_bits<ElemB>::value,
    Acc,
    TileShape, ClusterShape,
    cutlass::gemm::collective::StageCount<5>,
    cutlass::gemm::collective::KernelScheduleAuto
  >::CollectiveOp;

using GemmKernel = cutlass::gemm::kernel::GemmUniversal<
    cute::Shape<int,int,int,int>,
    CollectiveMainloop,
    CollectiveEpilogue
>;
using Gemm = cutlass::gemm::device::GemmUniversalAdapter<GemmKernel>;

// Force the device kernel symbol into the cubin without needing a host main.
auto* _anchor = &cutlass::device_kernel<GemmKernel>;


// ===== COMPILED SASS (sm_90a) =====

	.target	sm_90a

	.elftype	@"ET_EXEC"


//--------------------- .note.nv.tkinfo           --------------------------
	.section	.note.nv.tkinfo,"",@"SHT_NOTE"
	.sectionflags	@"SHF_NOTE_NV_TKINFO"
	.tkinfo
        /*0018*/ 	.word	0x00000002
        /*0030*/ 	.string	""
        /*0030*/ 	.string	"ptxas"
        /*0030*/ 	.string	"Cuda compilation tools, release 13.0, V13.0.88"
        /*0030*/ 	.string	"Build cuda_13.0.r13.0/compiler.36424714_0"
        /*0030*/ 	.string	"-arch sm_90a -m 64 "



//--------------------- .note.nv.cuinfo           --------------------------
	.section	.note.nv.cuinfo,"",@"SHT_NOTE"
	.sectionflags	@"SHF_NOTE_NV_CUINFO"
        /*0018*/ 	.short	0x0002
        /*001a*/ 	.short	0x005a
        /*001c*/ 	.short	0x0082
	.zero		2


//--------------------- .nv.info                  --------------------------
	.section	.nv.info,"",@"SHT_CUDA_INFO"
	.align	4


	//----- nvinfo : EIATTR_REGCOUNT
	.align		4
        /*0000*/ 	.byte	0x04, 0x2f
        /*0002*/ 	.short	(.L_15 - .L_14)
	.align		4
.L_14:
        /*0004*/ 	.word	index@(_ZN7cutlass13device_kernelINS_4gemm6kernel13GemmUniversalIN4cute5tupleIJiiiiEEENS1_10collective13CollectiveMmaINS1_34MainloopSm90TmaGmmaWarpSpecializedILi5ENS5_IJNS4_1CILi1EEENSA_ILi2EEESB_EEENS1_35KernelTmaWarpSpecializedCooperativeEEENS5_IJNSA_ILi256EEESG_NSA_ILi32EEEEEEaNS5_IJlSB_lEEEaSJ_NS4_8TiledMMAINS4_8MMA_AtomIJNS4_4SM904GMMA27MMA_64x256x32_S32S8S8_SS_TNEEEENS4_6LayoutINS5_IJSC_SB_SB_EEENS5_IJSB_NSA_ILi0EEESS_EEEEENS5_IJNS4_10UnderscoreESV_SV_EEEEENS4_23SM90_TMA_LOAD_MULTICASTENS4_14ComposedLayoutINS4_7SwizzleILi1ELi4ELi3EEENS4_18smem_ptr_flag_bitsILi8EEENSQ_INS5_IJNSA_ILi8EEESH_EEENS5_IJSH_SB_EEEEEEEvNS4_8identityENS4_13SM90_TMA_LOADES18_vS19_EENS_8epilogue10collective6detail29Sm90TmaWarpSpecializedAdapterINS1D_15DefaultEpilogueIaSJ_SJ_NS1C_6thread17LinearCombinationIaLi1EiiLNS1H_9ScaleType4KindE0ELNS_15FloatRoundStyleE2EaEENS1_15EpilogueDefaultEEEEEvvEEEEvNT_6ParamsE)
        /*0008*/ 	.word	0x000000a8


	//----- nvinfo : EIATTR_FRAME_SIZE
	.align		4
.L_15:
        /*000c*/ 	.byte	0x04, 0x11
        /*000e*/ 	.short	(.L_17 - .L_16)
	.align		4
.L_16:
        /*0010*/ 	.word	index@(_ZN7cutlass13device_kernelINS_4gemm6kernel13GemmUniversalIN4cute5tupleIJiiiiEEENS1_10collective13CollectiveMmaINS1_34MainloopSm90TmaGmmaWarpSpecializedILi5ENS5_IJNS4_1CILi1EEENSA_ILi2EEESB_EEENS1_35KernelTmaWarpSpecializedCooperativeEEENS5_IJNSA_ILi256EEESG_NSA_ILi32EEEEEEaNS5_IJlSB_lEEEaSJ_NS4_8TiledMMAINS4_8MMA_AtomIJNS4_4SM904GMMA27MMA_64x256x32_S32S8S8_SS_TNEEEENS4_6LayoutINS5_IJSC_SB_SB_EEENS5_IJSB_NSA_ILi0EEESS_EEEEENS5_IJNS4_10UnderscoreESV_SV_EEEEENS4_23SM90_TMA_LOAD_MULTICASTENS4_14ComposedLayoutINS4_7SwizzleILi1ELi4ELi3EEENS4_18smem_ptr_flag_bitsILi8EEENSQ_INS5_IJNSA_ILi8EEESH_EEENS5_IJSH_SB_EEEEEEEvNS4_8identityENS4_13SM90_TMA_LOADES18_vS19_EENS_8epilogue10collective6detail29Sm90TmaWarpSpecializedAdapterINS1D_15DefaultEpilogueIaSJ_SJ_NS1C_6thread17LinearCombinationIaLi1EiiLNS1H_9ScaleType4KindE0ELNS_15FloatRoundStyleE2EaEENS1_15EpilogueDefaultEEEEEvvEEEEvNT_6ParamsE)
        /*0014*/ 	.word	0x000002c0


	//----- nvinfo : EIATTR_MIN_STACK_SIZE
	.align		4
.L_17:
        /*0018*/ 	.byte	0x04, 0x12
        /*001a*/ 	.short	(.L_19 - .L_18)
	.align		4
.L_18:
        /*001c*/ 	.word	index@(_ZN7cutlass13device_kernelINS_4gemm6kernel13GemmUniversalIN4cute5tupleIJiiiiEEENS1_10collective13CollectiveMmaINS1_34MainloopSm90TmaGmmaWarpSpecializedILi5ENS5_IJNS4_1CILi1EEENSA_ILi2EEESB_EEENS1_35KernelTmaWarpSpecializedCooperativeEEENS5_IJNSA_ILi256EEESG_NSA_ILi32EEEEEEaNS5_IJlSB_lEEEaSJ_NS4_8TiledMMAINS4_8MMA_AtomIJNS4_4SM904GMMA27MMA_64x256x32_S32S8S8_SS_TNEEEENS4_6LayoutINS5_IJSC_SB_SB_EEENS5_IJSB_NSA_ILi0EEESS_EEEEENS5_IJNS4_10UnderscoreESV_SV_EEEEENS4_23SM90_TMA_LOAD_MULTICASTENS4_14ComposedLayoutINS4_7SwizzleILi1ELi4ELi3EEENS4_18smem_ptr_flag_bitsILi8EEENSQ_INS5_IJNSA_ILi8EEESH_EEENS5_IJSH_SB_EEEEEEEvNS4_8identityENS4_13SM90_TMA_LOADES18_vS19_EENS_8epilogue10collective6detail29Sm90TmaWarpSpecializedAdapterINS1D_15DefaultEpilogueIaSJ_SJ_NS1C_6thread17LinearCombinationIaLi1EiiLNS1H_9ScaleType4KindE0ELNS_15FloatRoundStyleE2EaEENS1_15EpilogueDefaultEEEEEvvEEEEvNT_6ParamsE)
        /*0020*/ 	.word	0x000002c0
.L_19:


//--------------------- .nv.compat                --------------------------
	.section	.nv.compat,"",@"SHT_CUDA_COMPAT_INFO"
	.align	4
        /*0000*/ 	.byte	0x02, 0x09, 0x01, 0x00, 0x02, 0x02, 0x04, 0x00, 0x02, 0x05, 0x05, 0x00, 0x03, 0x07, 0x01, 0x01
        /*0010*/ 	.byte	0x02, 0x03, 0x01, 0x00, 0x02, 0x06, 0x01, 0x00, 0x04, 0x0b, 0x08, 0x00, 0x00, 0x00, 0x00, 0x00
        /*0020*/ 	.byte	0x00, 0x00, 0x00, 0x00


//--------------------- .nv.info._ZN7cutlass13device_kernelINS_4gemm6kernel13GemmUniversalIN4cute5tupleIJiiiiEEENS1_10collective13CollectiveMmaINS1_34MainloopSm90TmaGmmaWarpSpecializedILi5ENS5_IJNS4_1CILi1EEENSA_ILi2EEESB_EEENS1_35KernelTmaWarpSpecializedCooperativeEEENS5_IJNSA_ILi256EEESG_NSA_ILi32EEEEEEaNS5_IJlSB_lEEEaSJ_NS4_8TiledMMAINS4_8MMA_AtomIJNS4_4SM904GMMA27MMA_64x256x32_S32S8S8_SS_TNEEEENS4_6LayoutINS5_IJSC_SB_SB_EEENS5_IJSB_NSA_ILi0EEESS_EEEEENS5_IJNS4_10UnderscoreESV_SV_EEEEENS4_23SM90_TMA_LOAD_MULTICASTENS4_14ComposedLayoutINS4_7SwizzleILi1ELi4ELi3EEENS4_18smem_ptr_flag_bitsILi8EEENSQ_INS5_IJNSA_ILi8EEESH_EEENS5_IJSH_SB_EEEEEEEvNS4_8identityENS4_13SM90_TMA_LOADES18_vS19_EENS_8epilogue10collective6detail29Sm90TmaWarpSpecializedAdapterINS1D_15DefaultEpilogueIaSJ_SJ_NS1C_6thread17LinearCombinationIaLi1EiiLNS1H_9ScaleType4KindE0ELNS_15FloatRoundStyleE2EaEENS1_15EpilogueDefaultEEEEEvvEEEEvNT_6ParamsE --------------------------
	.section	.nv.info._ZN7cutlass13device_kernelINS_4gemm6kernel13GemmUniversalIN4cute5tupleIJiiiiEEENS1_10collective13CollectiveMmaINS1_34MainloopSm90TmaGmmaWarpSpecializedILi5ENS5_IJNS4_1CILi1EEENSA_ILi2EEESB_EEENS1_35KernelTmaWarpSpecializedCooperativeEEENS5_IJNSA_ILi256EEESG_NSA_ILi32EEEEEEaNS5_IJlSB_lEEEaSJ_NS4_8TiledMMAINS4_8MMA_AtomIJNS4_4SM904GMMA27MMA_64x256x32_S32S8S8_SS_TNEEEENS4_6LayoutINS5_IJSC_SB_SB_EEENS5_IJSB_NSA_ILi0EEESS_EEEEENS5_IJNS4_10UnderscoreESV_SV_EEEEENS4_23SM90_TMA_LOAD_MULTICASTENS4_14ComposedLayoutINS4_7SwizzleILi1ELi4ELi3EEENS4_18smem_ptr_flag_bitsILi8EEENSQ_INS5_IJNSA_ILi8EEESH_EEENS5_IJSH_SB_EEEEEEEvNS4_8identityENS4_13SM90_TMA_LOADES18_vS19_EENS_8epilogue10collective6detail29Sm90TmaWarpSpecializedAdapterINS1D_15DefaultEpilogueIaSJ_SJ_NS1C_6thread17LinearCombinationIaLi1EiiLNS1H_9ScaleType4KindE0ELNS_15FloatRoundStyleE2EaEENS1_15EpilogueDefaultEEEEEvvEEEEvNT_6ParamsE,"",@"SHT_CUDA_INFO"
	.sectionflags	@""
	.align	4


	//----- nvinfo : EIATTR_CUDA_API_VERSION
	.align		4
        /*0000*/ 	.byte	0x04, 0x37
        /*0002*/ 	.short	(.L_21 - .L_20)
.L_20:
        /*0004*/ 	.word	0x00000082


	//----- nvinfo : EIATTR_KPARAM_INFO
	.align		4
.L_21:
        /*0008*/ 	.byte	0x04, 0x17
        /*000a*/ 	.short	(.L_23 - .L_22)
.L_22:
        /*000c*/ 	.word	0x00000000
        /*0010*/ 	.short	0x0000
        /*0012*/ 	.short	0x0070
        /*0014*/ 	.byte	0x00, 0xf0, 0x01, 0x10


	//----- nvinfo : EIATTR_SPARSE_MMA_MASK
	.align		4
.L_23:
        /*0018*/ 	.byte	0x03, 0x50
        /*001a*/ 	.short	0x0000


	//----- nvinfo : EIATTR_MAXREG_COUNT
	.align		4
        /*001c*/ 	.byte	0x03, 0x1b
        /*001e*/ 	.short	0x00a8


	//----- nvinfo : EIATTR_NUM_BARRIERS
	.align		4
        /*0020*/ 	.byte	0x02, 0x4c
        /*0022*/ 	.byte	0x01
	.zero		1


	//----- nvinfo : EIATTR_EXTERNS
	.align		4
        /*0024*/ 	.byte	0x04, 0x0f
        /*0026*/ 	.short	(.L_25 - .L_24)


	//   ....[0]....
	.align		4
.L_24:
        /*0028*/ 	.word	index@(__assertfail)


	//----- nvinfo : EIATTR_ANNOTATIONS
	.align		4
.L_25:
        /*002c*/ 	.byte	0x04, 0x55
        /*002e*/ 	.short	(.L_27 - .L_26)


	//   ....[0]....
.L_26:
        /*0030*/ 	.word	0x00000001
        /*0034*/ 	.byte	0xa0, 0x09, 0x00, 0x00, 0x01, 0x00, 0x00, 0x00, 0xc0, 0x09, 0x00, 0x00, 0x01, 0x00, 0x00, 0x00
        /* <DEDUP_REMOVED lines=251> */
        /*0ff4*/ 	.byte	0xb0, 0x18, 0x01, 0x00, 0x01, 0x00, 0x00, 0x00, 0xd0, 0x18, 0x01, 0x00


	//----- nvinfo : EIATTR_MERCURY_ISA_VERSION
	.align		4
.L_27:
        /*1000*/ 	.byte	0x03, 0x5f
        /*1002*/ 	.short	0x0101


	//----- nvinfo : EIATTR_INT_WARP_WIDE_INSTR_OFFSETS
	.align		4
        /*1004*/ 	.byte	0x04, 0x31
        /*1006*/ 	.short	(.L_29 - .L_28)


	//   ....[0]....
.L_28:
        /*1008*/ 	.word	0x00000570


	//   ....[1]....
        /*100c*/ 	.word	0x00000620


	//   ....[2]....
        /*1010*/ 	.word	0x00000700


	//----- nvinfo : EIATTR_COOP_GROUP_MASK_REGIDS
	.align		4
.L_29:
        /*1014*/ 	.byte	0x04, 0x29
        /*1016*/ 	.short	(.L_31 - .L_30)


	//   ....[0]....
.L_30:
        /*1018*/ 	.word	0xffffffff


	//   ....[1]....
        /*101c*/ 	.word	0xffffffff


	//   ....[2]....
        /*1020*/ 	.word	0xffffffff


	//   ....[3]....
        /*1024*/ 	.word	0xffffffff


	//   ....[4]....
        /*1028*/ 	.word	0xffffffff


	//   ....[5]....
        /*102c*/ 	.word	0xffffffff


	//----- nvinfo : EIATTR_COOP_GROUP_INSTR_OFFSETS
	.align		4
.L_31:
        /*1030*/ 	.byte	0x04, 0x28
        /*1032*/ 	.short	(.L_33 - .L_32)


	//   ....[0]....
.L_32:
        /*1034*/ 	.word	0x00000070


	//   ....[1]....
        /*1038*/ 	.word	0x00000080


	//   ....[2]....
        /*103c*/ 	.word	0x000001a0


	//   ....[3]....
        /*1040*/ 	.word	0x000003e0


	//   ....[4]....
        /*1044*/ 	.word	0x000007f0


	//   ....[5]....
        /*1048*/ 	.word	0x000013c0


	//----- nvinfo : EIATTR_REG_RECONFIG
	.align		4
.L_33:
        /*104c*/ 	.byte	0x01, 0x54
	.zero		2


	//----- nvinfo : EIATTR_SYSCALL_OFFSETS
	.align		4
        /*1050*/ 	.byte	0x04, 0x46
        /*1052*/ 	.short	(.L_35 - .L_34)


	//   ....[0]....
.L_34:
        /*1054*/ 	.word	0x00001580


	//----- nvinfo : EIATTR_MBARRIER_INSTR_OFFSETS
	.align		4
.L_35:
        /*1058*/ 	.byte	0x04, 0x39
        /*105a*/ 	.short	(.L_37 - .L_36)


	//   ....[0]....
.L_36:
        /*105c*/ 	.word	0x00000320
        /*1060*/ 	.word	0x000000ff
        /*1064*/ 	.word	0x00000000
        /*1068*/ 	.short	0x0100
        /*106a*/ 	.byte	0x08
	.zero		1


	//   ....[1]....
        /*106c*/ 	.word	0x00000330
        /*1070*/ 	.word	0x000000ff
        /*1074*/ 	.word	0x00000028
        /*1078*/ 	.short	0x0100
        /*107a*/ 	.byte	0x08
	.zero		1


	//   ....[2]....
        /*107c*/ 	.word	0x00000340
        /*1080*/ 	.word	0x000000ff
        /*1084*/ 	.word	0x00000008
        /*1088*/ 	.short	0x0100
        /*108a*/ 	.byte	0x08
	.zero		1


	//   ....[3]....
        /*108c*/ 	.word	0x00000350
        /*1090*/ 	.word	0x000000ff
        /*1094*/ 	.word	0x00000030
        /*1098*/ 	.short	0x0100
        /*109a*/ 	.byte	0x08
	.zero		1


	//   ....[4]....
        /*109c*/ 	.word	0x00000360
        /*10a0*/ 	.word	0x000000ff
        /*10a4*/ 	.word	0x00000010
        /*10a8*/ 	.short	0x0100
        /*10aa*/ 	.byte	0x08
	.zero		1


	//   ....[5]....
        /*10ac*/ 	.word	0x00000370
        /*10b0*/ 	.word	0x000000ff
        /*10b4*/ 	.word	0x00000038
        /*10b8*/ 	.short	0x0100
        /*10ba*/ 	.byte	0x08
	.zero		1


	//   ....[6]....
        /*10bc*/ 	.word	0x00000380
        /*10c0*/ 	.word	0x000000ff
        /*10c4*/ 	.word	0x00000018
        /*10c8*/ 	.short	0x0100
        /*10ca*/ 	.byte	0x08
	.zero		1


	//   ....[7]....
        /*10cc*/ 	.word	0x00000390
        /*10d0*/ 	.word	0x000000ff
        /*10d4*/ 	.word	0x00000040
        /*10d8*/ 	.short	0x0100
        /*10da*/ 	.byte	0x08
	.zero		1


	//   ....[8]....
        /*10dc*/ 	.word	0x000003a0
        /*10e0*/ 	.word	0x000000ff
        /*10e4*/ 	.word	0x00000020
        /*10e8*/ 	.short	0x0100
        /*10ea*/ 	.byte	0x08
	.zero		1


	//   ....[9]....
        /*10ec*/ 	.word	0x000003b0
        /*10f0*/ 	.word	0x000000ff
        /*10f4*/ 	.word	0x00000048
        /*10f8*/ 	.short	0x0100
        /*10fa*/ 	.byte	0x08
	.zero		1


	//   ....[10]....
        /*10fc*/ 	.word	0x00000770
        /*1100*/ 	.word	0x000000ff
        /*1104*/ 	.word	0x00000060
        /*1108*/ 	.short	0x0100
        /*110a*/ 	.byte	0x07
	.zero		1


	//   ....[11]....
        /*110c*/ 	.word	0x000007a0
        /*1110*/ 	.word	0x000000ff
        /*1114*/ 	.word	0x00000068
        /*1118*/ 	.short	0x0100
        /*111a*/ 	.byte	0x07
	.zero		1


	//   ....[12]....
        /*111c*/ 	.word	0x00001660
        /*1120*/ 	.word	0x00000003
        /*1124*/ 	.word	0x00000000
        /*1128*/ 	.short	0x010a
        /*112a*/ 	.byte	0x3f
	.zero		1


	//   ....[13]....
        /*112c*/ 	.word	0x000016a0
        /*1130*/ 	.word	0x00000003
        /*1134*/ 	.word	0x00000000
        /*1138*/ 	.short	0x010a
        /*113a*/ 	.byte	0x3f
	.zero		1


	//   ....[14]....
        /*113c*/ 	.word	0x00001d40
        /*1140*/ 	.word	0x00000005
        /*1144*/ 	.word	0x00000000
        /*1148*/ 	.short	0x010a
        /*114a*/ 	.byte	0x3f
	.zero		1


	//   ....[15]....
        /*114c*/ 	.word	0x00001d80
        /*1150*/ 	.word	0x00000005
        /*1154*/ 	.word	0x00000000
        /*1158*/ 	.short	0x010a
        /*115a*/ 	.byte	0x3f
	.zero		1


	//   ....[16]....
        /*115c*/ 	.word	0x000029b0
        /*1160*/ 	.word	0x00000005
        /*1164*/ 	.word	0x00000000
        /*1168*/ 	.short	0x0101
        /*116a*/ 	.byte	0x3f
	.zero		1


	//   ....[17]....
        /*116c*/ 	.word	0x00002bc0
        /*1170*/ 	.word	0x00000000
        /*1174*/ 	.word	0x00000000
        /*1178*/ 	.short	0x0101
        /*117a*/ 	.byte	0x3f
	.zero		1


	//   ....[18]....
        /*117c*/ 	.word	0x00011440
        /*1180*/ 	.word	0x0000000c
        /*1184*/ 	.word	0x00000028
        /*1188*/ 	.short	0x010a
        /*118a*/ 	.byte	0x3f
	.zero		1


	//   ....[19]....
        /*118c*/ 	.word	0x000117d0
        /*1190*/ 	.word	0x00000002
        /*1194*/ 	.word	0x00000068
        /*1198*/ 	.short	0x0101
        /*119a*/ 	.byte	0x3f
	.zero		1


	//   ....[20]....
        /*119c*/ 	.word	0x00011fd0
        /*11a0*/ 	.word	0x00000005
        /*11a4*/ 	.word	0x00000000
        /*11a8*/ 	.short	0x010a
        /*11aa*/ 	.byte	0x3f
	.zero		1


	//   ....[21]....
        /*11ac*/ 	.word	0x00012060
        /*11b0*/ 	.word	0x00000007
        /*11b4*/ 	.word	0x00000000
        /*11b8*/ 	.short	0x010a
        /*11ba*/ 	.byte	0x3f
	.zero		1


	//   ....[22]....
        /*11bc*/ 	.word	0x000120f0
        /*11c0*/ 	.word	0x00000007
        /*11c4*/ 	.word	0x00000000
        /*11c8*/ 	.short	0x010a
        /*11ca*/ 	.byte	0x3f
	.zero		1


	//   ....[23]....
        /*11cc*/ 	.word	0x00012180
        /*11d0*/ 	.word	0x00000007
        /*11d4*/ 	.word	0x00000000
        /*11d8*/ 	.short	0x010a
        /*11da*/ 	.byte	0x3f
	.zero		1


	//   ....[24]....
        /*11dc*/ 	.word	0x00012210
        /*11e0*/ 	.word	0x00000003
        /*11e4*/ 	.word	0x00000000
        /*11e8*/ 	.short	0x010a
        /*11ea*/ 	.byte	0x3f
	.zero		1


	//   ....[25]....
        /*11ec*/ 	.word	0x00012270
        /*11f0*/ 	.word	0x00000003
        /*11f4*/ 	.word	0x00000000
        /*11f8*/ 	.short	0x010a
        /*11fa*/ 	.byte	0x3f
	.zero		1


	//   ....[26]....
        /*11fc*/ 	.word	0x000122c0
        /*1200*/ 	.word	0x00000005
        /*1204*/ 	.word	0x00000000
        /*1208*/ 	.short	0x010a
        /*120a*/ 	.byte	0x3f
	.zero		1


	//   ....[27]....
        /*120c*/ 	.word	0x00012390
        /*1210*/ 	.word	0x0000000c
        /*1214*/ 	.word	0x00000028
        /*1218*/ 	.short	0x010a
        /*121a*/ 	.byte	0x3f
	.zero		1


	//   ....[28]....
        /*121c*/ 	.word	0x00012460
        /*1220*/ 	.word	0x00000005
        /*1224*/ 	.word	0x00000000
        /*1228*/ 	.short	0x010a
        /*122a*/ 	.byte	0x3f
	.zero		1


	//   ....[29]....
        /*122c*/ 	.word	0x000124b0
        /*1230*/ 	.word	0x00000007
        /*1234*/ 	.word	0x00000000
        /*1238*/ 	.short	0x010a
        /*123a*/ 	.byte	0x3f
	.zero		1


	//   ....[30]....
        /*123c*/ 	.word	0x00012500
        /*1240*/ 	.word	0x00000007
        /*1244*/ 	.word	0x00000000
        /*1248*/ 	.short	0x010a
        /*124a*/ 	.byte	0x3f
	.zero		1


	//   ....[31]....
        /*124c*/ 	.word	0x00012550
        /*1250*/ 	.word	0x00000007
        /*1254*/ 	.word	0x00000000
        /*1258*/ 	.short	0x010a
        /*125a*/ 	.byte	0x3f
	.zero		1


	//----- nvinfo : EIATTR_NUM_MBARRIERS
	.align		4
.L_37:
        /*125c*/ 	.byte	0x03, 0x38
        /*125e*/ 	.short	0x000c


	//----- nvinfo : EIATTR_EXIT_INSTR_OFFSETS
	.align		4
        /*1260*/ 	.byte	0x04, 0x1c
        /*1262*/ 	.short	(.L_39 - .L_38)


	//   ....[0]....
.L_38:
        /*1264*/ 	.word	0x00000a50


	//   ....[1]....
        /*1268*/ 	.word	0x000012e0


	//   ....[2]....
        /*126c*/ 	.word	0x00010a90


	//   ....[3]....
        /*1270*/ 	.word	0x000110b0


	//   ....[4]....
        /*1274*/ 	.word	0x00012260


	//----- nvinfo : EIATTR_MAX_THREADS
	.align		4
.L_39:
        /*1278*/ 	.byte	0x04, 0x05
        /*127a*/ 	.short	(.L_41 - .L_40)
.L_40:
        /*127c*/ 	.word	0x00000180
        /*1280*/ 	.word	0x00000001
        /*1284*/ 	.word	0x00000001


	//----- nvinfo : EIATTR_CRS_STACK_SIZE
	.align		4
.L_41:
        /*1288*/ 	.byte	0x04, 0x1e
        /*128a*/ 	.short	(.L_43 - .L_42)
.L_42:
        /*128c*/ 	.word	0x00000000


	//----- nvinfo : EIATTR_CBANK_PARAM_SIZE
	.align		4
.L_43:
        /*1290*/ 	.byte	0x03, 0x19
        /*1292*/ 	.short	0x0470


	//----- nvinfo : EIATTR_PARAM_CBANK
	.align		4
        /*1294*/ 	.byte	0x04, 0x0a
        /*1296*/ 	.short	(.L_45 - .L_44)
	.align		4
.L_44:
        /*1298*/ 	.word	index@(.nv.constant0._ZN7cutlass13device_kernelINS_4gemm6kernel13GemmUniversalIN4cute5tupleIJiiiiEEENS1_10collective13CollectiveMmaINS1_34MainloopSm90TmaGmmaWarpSpecializedILi5ENS5_IJNS4_1CILi1EEENSA_ILi2EEESB_EEENS1_35KernelTmaWarpSpecializedCooperativeEEENS5_IJNSA_ILi256EEESG_NSA_ILi32EEEEEEaNS5_IJlSB_lEEEaSJ_NS4_8TiledMMAINS4_8MMA_AtomIJNS4_4SM904GMMA27MMA_64x256x32_S32S8S8_SS_TNEEEENS4_6LayoutINS5_IJSC_SB_SB_EEENS5_IJSB_NSA_ILi0EEESS_EEEEENS5_IJNS4_10UnderscoreESV_SV_EEEEENS4_23SM90_TMA_LOAD_MULTICASTENS4_14ComposedLayoutINS4_7SwizzleILi1ELi4ELi3EEENS4_18smem_ptr_flag_bitsILi8EEENSQ_INS5_IJNSA_ILi8EEESH_EEENS5_IJSH_SB_EEEEEEEvNS4_8identityENS4_13SM90_TMA_LOADES18_vS19_EENS_8epilogue10collective6detail29Sm90TmaWarpSpecializedAdapterINS1D_15DefaultEpilogueIaSJ_SJ_NS1C_6thread17LinearCombinationIaLi1EiiLNS1H_9ScaleType4KindE0ELNS_15FloatRoundStyleE2EaEENS1_15EpilogueDefaultEEEEEvvEEEEvNT_6ParamsE)
        /*129c*/ 	.short	0x0210
        /*129e*/ 	.short	0x0470


	//----- nvinfo : EIATTR_SW_WAR
	.align		4
.L_45:
        /*12a0*/ 	.byte	0x04, 0x36
        /*12a2*/ 	.short	(.L_47 - .L_46)
.L_46:
        /*12a4*/ 	.word	0x00000008
.L_47:


//--------------------- .nv.callgraph             --------------------------
	.section	.nv.callgraph,"",@"SHT_CUDA_CALLGRAPH"
	.align	4
	.sectionentsize	8
	.align		4
        /*0000*/ 	.word	0x00000000
	.align		4
        /*0004*/ 	.word	0xffffffff
	.align		4
        /*0008*/ 	.word	index@(_ZN7cutlass13device_kernelINS_4gemm6kernel13GemmUniversalIN4cute5tupleIJiiiiEEENS1_10collective13CollectiveMmaINS1_34MainloopSm90TmaGmmaWarpSpecializedILi5ENS5_IJNS4_1CILi1EEENSA_ILi2EEESB_EEENS1_35KernelTmaWarpSpecializedCooperativeEEENS5_IJNSA_ILi256EEESG_NSA_ILi32EEEEEEaNS5_IJlSB_lEEEaSJ_NS4_8TiledMMAINS4_8MMA_AtomIJNS4_4SM904GMMA27MMA_64x256x32_S32S8S8_SS_TNEEEENS4_6LayoutINS5_IJSC_SB_SB_EEENS5_IJSB_NSA_ILi0EEESS_EEEEENS5_IJNS4_10UnderscoreESV_SV_EEEEENS4_23SM90_TMA_LOAD_MULTICASTENS4_14ComposedLayoutINS4_7SwizzleILi1ELi4ELi3EEENS4_18smem_ptr_flag_bitsILi8EEENSQ_INS5_IJNSA_ILi8EEESH_EEENS5_IJSH_SB_EEEEEEEvNS4_8identityENS4_13SM90_TMA_LOADES18_vS19_EENS_8epilogue10collective6detail29Sm90TmaWarpSpecializedAdapterINS1D_15DefaultEpilogueIaSJ_SJ_NS1C_6thread17LinearCombinationIaLi1EiiLNS1H_9ScaleType4KindE0ELNS_15FloatRoundStyleE2EaEENS1_15EpilogueDefaultEEEEEvvEEEEvNT_6ParamsE)
	.align		4
        /*000c*/ 	.word	index@(__assertfail)
	.align		4
        /*0010*/ 	.word	0x00000000
	.align		4
        /*0014*/ 	.word	0xfffffffe
	.align		4
        /*0018*/ 	.word	0x00000000
	.align		4
        /*001c*/ 	.word	0xfffffffd
	.align		4
        /*0020*/ 	.word	0x00000000
	.align		4
        /*0024*/ 	.word	0xfffffffc


//--------------------- .nv.constant4             --------------------------
	.section	.nv.constant4,"a",@progbits
	.align	8
	.align		8
.nv.constant4:
        /*0000*/ 	.dword	__assertfail
	.align		8
        /*0008*/ 	.dword	__unnamed_1
	.align		8
        /*0010*/ 	.dword	_ZN39_INTERNAL_61fdbb4c_4_k_cu_4db67100_67994cuda3std3__45__cpo5beginE
	.align		8
        /*0018*/ 	.dword	_ZN39_INTERNAL_61fdbb4c_4_k_cu_4db67100_67994cuda3std3__45__cpo3endE
	.align		8
        /*0020*/ 	.dword	_ZN39_INTERNAL_61fdbb4c_4_k_cu_4db67100_67994cuda3std3__45__cpo6cbeginE
	.align		8
        /*0028*/ 	.dword	_ZN39_INTERNAL_61fdbb4c_4_k_cu_4db67100_67994cuda3std3__45__cpo4cendE
	.align		8
        /*0030*/ 	.dword	_ZN39_INTERNAL_61fdbb4c_4_k_cu_4db67100_67994cuda3std3__441_GLOBAL__N__61fdbb4c_4_k_cu_4db67100_67996ignoreE
	.align		8
        /*0038*/ 	.dword	_ZN39_INTERNAL_61fdbb4c_4_k_cu_4db67100_67994cuda3std3__419piecewise_constructE
	.align		8
        /*0040*/ 	.dword	_ZN39_INTERNAL_61fdbb4c_4_k_cu_4db67100_67994cuda3std3__48in_placeE
	.align		8
        /*0048*/ 	.dword	_ZN39_INTERNAL_61fdbb4c_4_k_cu_4db67100_67994cuda3std6ranges3__45__cpo4swapE
	.align		8
        /*0050*/ 	.dword	_ZN39_INTERNAL_61fdbb4c_4_k_cu_4db67100_67994cuda3std6ranges3__45__cpo9iter_moveE
	.align		8
        /*0058*/ 	.dword	_ZN39_INTERNAL_61fdbb4c_4_k_cu_4db67100_67994cute7productE
	.align		8
        /*0060*/ 	.dword	_ZN39_INTERNAL_61fdbb4c_4_k_cu_4db67100_67994cute1_E
	.align		8
        /*0068*/ 	.dword	$str$22
	.align		8
        /*0070*/ 	.dword	$str$23


//--------------------- .text._ZN7cutlass13device_kernelINS_4gemm6kernel13GemmUniversalIN4cute5tupleIJiiiiEEENS1_10collective13CollectiveMmaINS1_34MainloopSm90TmaGmmaWarpSpecializedILi5ENS5_IJNS4_1CILi1EEENSA_ILi2EEESB_EEENS1_35KernelTmaWarpSpecializedCooperativeEEENS5_IJNSA_ILi256EEESG_NSA_ILi32EEEEEEaNS5_IJlSB_lEEEaSJ_NS4_8TiledMMAINS4_8MMA_AtomIJNS4_4SM904GMMA27MMA_64x256x32_S32S8S8_SS_TNEEEENS4_6LayoutINS5_IJSC_SB_SB_EEENS5_IJSB_NSA_ILi0EEESS_EEEEENS5_IJNS4_10UnderscoreESV_SV_EEEEENS4_23SM90_TMA_LOAD_MULTICASTENS4_14ComposedLayoutINS4_7SwizzleILi1ELi4ELi3EEENS4_18smem_ptr_flag_bitsILi8EEENSQ_INS5_IJNSA_ILi8EEESH_EEENS5_IJSH_SB_EEEEEEEvNS4_8identityENS4_13SM90_TMA_LOADES18_vS19_EENS_8epilogue10collective6detail29Sm90TmaWarpSpecializedAdapterINS1D_15DefaultEpilogueIaSJ_SJ_NS1C_6thread17LinearCombinationIaLi1EiiLNS1H_9ScaleType4KindE0ELNS_15FloatRoundStyleE2EaEENS1_15EpilogueDefaultEEEEEvvEEEEvNT_6ParamsE --------------------------
	.section	.text._ZN7cutlass13device_kernelINS_4gemm6kernel13GemmUniversalIN4cute5tupleIJiiiiEEENS1_10collective13CollectiveMmaINS1_34MainloopSm90TmaGmmaWarpSpecializedILi5ENS5_IJNS4_1CILi1EEENSA_ILi2EEESB_EEENS1_35KernelTmaWarpSpecializedCooperativeEEENS5_IJNSA_ILi256EEESG_NSA_ILi32EEEEEEaNS5_IJlSB_lEEEaSJ_NS4_8TiledMMAINS4_8MMA_AtomIJNS4_4SM904GMMA27MMA_64x256x32_S32S8S8_SS_TNEEEENS4_6LayoutINS5_IJSC_SB_SB_EEENS5_IJSB_NSA_ILi0EEESS_EEEEENS5_IJNS4_10UnderscoreESV_SV_EEEEENS4_23SM90_TMA_LOAD_MULTICASTENS4_14ComposedLayoutINS4_7SwizzleILi1ELi4ELi3EEENS4_18smem_ptr_flag_bitsILi8EEENSQ_INS5_IJNSA_ILi8EEESH_EEENS5_IJSH_SB_EEEEEEEvNS4_8identityENS4_13SM90_TMA_LOADES18_vS19_EENS_8epilogue10collective6detail29Sm90TmaWarpSpecializedAdapterINS1D_15DefaultEpilogueIaSJ_SJ_NS1C_6thread17LinearCombinationIaLi1EiiLNS1H_9ScaleType4KindE0ELNS_15FloatRoundStyleE2EaEENS1_15EpilogueDefaultEEEEEvvEEEEvNT_6ParamsE,"ax",@progbits
	.align	128
.text._ZN7cutlass13device_kernelINS_4gemm6kernel13GemmUniversalIN4cute5tupleIJiiiiEEENS1_10collective13CollectiveMmaINS1_34MainloopSm90TmaGmmaWarpSpecializedILi5ENS5_IJNS4_1CILi1EEENSA_ILi2EEESB_EEENS1_35KernelTmaWarpSpecializedCooperativeEEENS5_IJNSA_ILi256EEESG_NSA_ILi32EEEEEEaNS5_IJlSB_lEEEaSJ_NS4_8TiledMMAINS4_8MMA_AtomIJNS4_4SM904GMMA27MMA_64x256x32_S32S8S8_SS_TNEEEENS4_6LayoutINS5_IJSC_SB_SB_EEENS5_IJSB_NSA_ILi0EEESS_EEEEENS5_IJNS4_10UnderscoreESV_SV_EEEEENS4_23SM90_TMA_LOAD_MULTICASTENS4_14ComposedLayoutINS4_7SwizzleILi1ELi4ELi3EEENS4_18smem_ptr_flag_bitsILi8EEENSQ_INS5_IJNSA_ILi8EEESH_EEENS5_IJSH_SB_EEEEEEEvNS4_8identityENS4_13SM90_TMA_LOADES18_vS19_EENS_8epilogue10collective6detail29Sm90TmaWarpSpecializedAdapterINS1D_15DefaultEpilogueIaSJ_SJ_NS1C_6thread17LinearCombinationIaLi1EiiLNS1H_9ScaleType4KindE0ELNS_15FloatRoundStyleE2EaEENS1_15EpilogueDefaultEEEEEvvEEEEvNT_6ParamsE:
        .type           _ZN7cutlass13device_kernelINS_4gemm6kernel13GemmUniversalIN4cute5tupleIJiiiiEEENS1_10collective13CollectiveMmaINS1_34MainloopSm90TmaGmmaWarpSpecializedILi5ENS5_IJNS4_1CILi1EEENSA_ILi2EEESB_EEENS1_35KernelTmaWarpSpecializedCooperativeEEENS5_IJNSA_ILi256EEESG_NSA_ILi32EEEEEEaNS5_IJlSB_lEEEaSJ_NS4_8TiledMMAINS4_8MMA_AtomIJNS4_4SM904GMMA27MMA_64x256x32_S32S8S8_SS_TNEEEENS4_6LayoutINS5_IJSC_SB_SB_EEENS5_IJSB_NSA_ILi0EEESS_EEEEENS5_IJNS4_10UnderscoreESV_SV_EEEEENS4_23SM90_TMA_LOAD_MULTICASTENS4_14ComposedLayoutINS4_7SwizzleILi1ELi4ELi3EEENS4_18smem_ptr_flag_bitsILi8EEENSQ_INS5_IJNSA_ILi8EEESH_EEENS5_IJSH_SB_EEEEEEEvNS4_8identityENS4_13SM90_TMA_LOADES18_vS19_EENS_8epilogue10collective6detail29Sm90TmaWarpSpecializedAdapterINS1D_15DefaultEpilogueIaSJ_SJ_NS1C_6thread17LinearCombinationIaLi1EiiLNS1H_9ScaleType4KindE0ELNS_15FloatRoundStyleE2EaEENS1_15EpilogueDefaultEEEEEvvEEEEvNT_6ParamsE,@function
        .size           _ZN7cutlass13device_kernelINS_4gemm6kernel13GemmUniversalIN4cute5tupleIJiiiiEEENS1_10collective13CollectiveMmaINS1_34MainloopSm90TmaGmmaWarpSpecializedILi5ENS5_IJNS4_1CILi1EEENSA_ILi2EEESB_EEENS1_35KernelTmaWarpSpecializedCooperativeEEENS5_IJNSA_ILi256EEESG_NSA_ILi32EEEEEEaNS5_IJlSB_lEEEaSJ_NS4_8TiledMMAINS4_8MMA_AtomIJNS4_4SM904GMMA27MMA_64x256x32_S32S8S8_SS_TNEEEENS4_6LayoutINS5_IJSC_SB_SB_EEENS5_IJSB_NSA_ILi0EEESS_EEEEENS5_IJNS4_10UnderscoreESV_SV_EEEEENS4_23SM90_TMA_LOAD_MULTICASTENS4_14ComposedLayoutINS4_7SwizzleILi1ELi4ELi3EEENS4_18smem_ptr_flag_bitsILi8EEENSQ_INS5_IJNSA_ILi8EEESH_EEENS5_IJSH_SB_EEEEEEEvNS4_8identityENS4_13SM90_TMA_LOADES18_vS19_EENS_8epilogue10collective6detail29Sm90TmaWarpSpecializedAdapterINS1D_15DefaultEpilogueIaSJ_SJ_NS1C_6thread17LinearCombinationIaLi1EiiLNS1H_9ScaleType4KindE0ELNS_15FloatRoundStyleE2EaEENS1_15EpilogueDefaultEEEEEvvEEEEvNT_6ParamsE,(.L_x_589 - _ZN7cutlass13device_kernelINS_4gemm6kernel13GemmUniversalIN4cute5tupleIJiiiiEEENS1_10collective13CollectiveMmaINS1_34MainloopSm90TmaGmmaWarpSpecializedILi5ENS5_IJNS4_1CILi1EEENSA_ILi2EEESB_EEENS1_35KernelTmaWarpSpecializedCooperativeEEENS5_IJNSA_ILi256EEESG_NSA_ILi32EEEEEEaNS5_IJlSB_lEEEaSJ_NS4_8TiledMMAINS4_8MMA_AtomIJNS4_4SM904GMMA27MMA_64x256x32_S32S8S8_SS_TNEEEENS4_6LayoutINS5_IJSC_SB_SB_EEENS5_IJSB_NSA_ILi0EEESS_EEEEENS5_IJNS4_10UnderscoreESV_SV_EEEEENS4_23SM90_TMA_LOAD_MULTICASTENS4_14ComposedLayoutINS4_7SwizzleILi1ELi4ELi3EEENS4_18smem_ptr_flag_bitsILi8EEENSQ_INS5_IJNSA_ILi8EEESH_EEENS5_IJSH_SB_EEEEEEEvNS4_8identityENS4_13SM90_TMA_LOADES18_vS19_EENS_8epilogue10collective6detail29Sm90TmaWarpSpecializedAdapterINS1D_15DefaultEpilogueIaSJ_SJ_NS1C_6thread17LinearCombinationIaLi1EiiLNS1H_9ScaleType4KindE0ELNS_15FloatRoundStyleE2EaEENS1_15EpilogueDefaultEEEEEvvEEEEvNT_6ParamsE)
        .other          _ZN7cutlass13device_kernelINS_4gemm6kernel13GemmUniversalIN4cute5tupleIJiiiiEEENS1_10collective13CollectiveMmaINS1_34MainloopSm90TmaGmmaWarpSpecializedILi5ENS5_IJNS4_1CILi1EEENSA_ILi2EEESB_EEENS1_35KernelTmaWarpSpecializedCooperativeEEENS5_IJNSA_ILi256EEESG_NSA_ILi32EEEEEEaNS5_IJlSB_lEEEaSJ_NS4_8TiledMMAINS4_8MMA_AtomIJNS4_4SM904GMMA27MMA_64x256x32_S32S8S8_SS_TNEEEENS4_6LayoutINS5_IJSC_SB_SB_EEENS5_IJSB_NSA_ILi0EEESS_EEEEENS5_IJNS4_10UnderscoreESV_SV_EEEEENS4_23SM90_TMA_LOAD_MULTICASTENS4_14ComposedLayoutINS4_7SwizzleILi1ELi4ELi3EEENS4_18smem_ptr_flag_bitsILi8EEENSQ_INS5_IJNSA_ILi8EEESH_EEENS5_IJSH_SB_EEEEEEEvNS4_8identityENS4_13SM90_TMA_LOADES18_vS19_EENS_8epilogue10collective6detail29Sm90TmaWarpSpecializedAdapterINS1D_15DefaultEpilogueIaSJ_SJ_NS1C_6thread17LinearCombinationIaLi1EiiLNS1H_9ScaleType4KindE0ELNS_15FloatRoundStyleE2EaEENS1_15EpilogueDefaultEEEEEvvEEEEvNT_6ParamsE,@"STO_CUDA_ENTRY STV_DEFAULT"
_ZN7cutlass13device_kernelINS_4gemm6kernel13GemmUniversalIN4cute5tupleIJiiiiEEENS1_10collective13CollectiveMmaINS1_34MainloopSm90TmaGmmaWarpSpecializedILi5ENS5_IJNS4_1CILi1EEENSA_ILi2EEESB_EEENS1_35KernelTmaWarpSpecializedCooperativeEEENS5_IJNSA_ILi256EEESG_NSA_ILi32EEEEEEaNS5_IJlSB_lEEEaSJ_NS4_8TiledMMAINS4_8MMA_AtomIJNS4_4SM904GMMA27MMA_64x256x32_S32S8S8_SS_TNEEEENS4_6LayoutINS5_IJSC_SB_SB_EEENS5_IJSB_NSA_ILi0EEESS_EEEEENS5_IJNS4_10UnderscoreESV_SV_EEEEENS4_23SM90_TMA_LOAD_MULTICASTENS4_14ComposedLayoutINS4_7SwizzleILi1ELi4ELi3EEENS4_18smem_ptr_flag_bitsILi8EEENSQ_INS5_IJNSA_ILi8EEESH_EEENS5_IJSH_SB_EEEEEEEvNS4_8identityENS4_13SM90_TMA_LOADES18_vS19_EENS_8epilogue10collective6detail29Sm90TmaWarpSpecializedAdapterINS1D_15DefaultEpilogueIaSJ_SJ_NS1C_6thread17LinearCombinationIaLi1EiiLNS1H_9ScaleType4KindE0ELNS_15FloatRoundStyleE2EaEENS1_15EpilogueDefaultEEEEEvvEEEEvNT_6ParamsE:
[----:B------:R-:W0:Y:S02]  /*0000*/  LDC R1, c[0x0][0x28] ;  /* 0x00000a00ff017b82 */ /* 0x000e240000000800 */
[----:B0-----:R-:W-:Y:S01]  /*0010*/  VIADD R1, R1, 0xfffffd40 ;  /* 0xfffffd4001017836 */ /* 0x001fe20000000000 */
[----:B------:R-:W0:Y:S01]  /*0020*/  S2R R5, SR_TID.X ;  /* 0x0000000000057919 */ /* 0x000e220000002100 */
[----:B------:R-:W-:Y:S01]  /*0030*/  ELECT P0, URZ, PT ;  /* 0x00000000003f782f */ /* 0x000fe20003800000 */
[----:B------:R-:W-:Y:S01]  /*0040*/  BSSY B0, `(.L_x_0) ;  /* 0x0000015000007945 */ /* 0x000fe20003800000 */
[--C-:B0-----:R-:W-:Y:S02]  /*0050*/  SHF.R.U32.HI R0, RZ, 0x5, R5.reuse ;  /* 0x00000005ff007819 */ /* 0x101fe40000011605 */
[----:B------:R-:W-:-:S03]  /*0060*/  SHF.R.U32.HI R2, RZ, 0x7, R5 ;  /* 0x00000007ff027819 */ /* 0x000fc60000011605 */
[----:B------:R-:W0:Y:S04]  /*0070*/  SHFL.IDX PT, R3, R0, RZ, 0x1f ;  /* 0x00001fff00037589 */ /* 0x000e2800000e0000 */
[----:B------:R-:W1:Y:S01]  /*0080*/  SHFL.IDX PT, R2, R2, RZ, 0x1f ;  /* 0x00001fff02027589 */ /* 0x000e6200000e0000 */
[----:B0-----:R-:W-:Y:S02]  /*0090*/  R2UR UR9, R3 ;  /* 0x00000000030972ca */ /* 0x001fe400000e0000 */
[----:B-1----:R-:W-:-:S11]  /*00a0*/  R2UR UR5, R2 ;  /* 0x00000000020572ca */ /* 0x002fd600000e0000 */
[----:B------:R-:W-:Y:S02]  /*00b0*/  USHF.R.S32.HI UR4, URZ, 0x1f, UR9 ;  /* 0x0000001f3f047899 */ /* 0x000fe40008011409 */
[----:B------:R-:W-:Y:S02]  /*00c0*/  ISETP.NE.OR P0, PT, RZ, UR9, !P0 ;  /* 0x00000009ff007c0c */ /* 0x000fe4000c705670 */
[----:B------:R-:W-:-:S04]  /*00d0*/  ULEA.HI UR4, UR4, UR9, URZ, 0x2 ;  /* 0x0000000904047291 */ /* 0x000fc8000f8f103f */
[----:B------:R-:W-:-:S04]  /*00e0*/  ULOP3.LUT UR4, UR4, 0xfffffffc, URZ, 0xc0, !UPT ;  /* 0xfffffffc04047892 */ /* 0x000fc8000f8ec03f */
[----:B------:R-:W-:-:S03]  /*00f0*/  UIADD3 UR9, UR9, -UR4, URZ ;  /* 0x8000000409097290 */ /* 0x000fc6000fffe03f */
[----:B------:R-:W-:Y:S09]  /*0100*/  @P0 BRA `(.L_x_1) ;  /* 0x0000000000200947 */ /* 0x000ff20003800000 */
[----:B------:R-:W-:Y:S02]  /*0110*/  ULDC.64 UR6, c[0x0][0x198] ;  /* 0x0000660000067ab9 */ /* 0x000fe40000000a00 */
[----:B------:R-:W-:Y:S02]  /*0120*/  UIADD3 UR10, UP0, UR6, 0xf0, URZ ;  /* 0x000000f0060a7890 */ /* 0x000fe4000ff1e03f */
[----:B------:R-:W-:Y:S02]  /*0130*/  UIADD3 UR6, UP1, UR6, 0x1f0, URZ ;  /* 0x000001f006067890 */ /* 0x000fe4000ff3e03f */
[----:B------:R-:W-:Y:S02]  /*0140*/  UIADD3.X UR11, URZ, UR7, URZ, UP0, !UPT ;  /* 0x000000073f0b7290 */ /* 0x000fe400087fe43f */
[----:B------:R-:W-:-:S07]  /*0150*/  UIADD3.X UR7, URZ, UR7, URZ, UP1, !UPT ;  /* 0x000000073f077290 */ /* 0x000fce0008ffe43f */
[----:B------:R0:W-:Y:S02]  /*0160*/  UTMACCTL.PF [UR10] ;  /* 0x000000000a0079b9 */ /* 0x0001e40008040000 */
[----:B------:R0:W-:Y:S02]  /*0170*/  UTMACCTL.PF [UR6] ;  /* 0x00000000060079b9 */ /* 0x0001e40008040000 */
[----:B0-----:R-:W-:Y:S01]  /*0180*/  NOP ;  /* 0x0000000000007918 */ /* 0x001fe20000000000 */
.L_x_1:
[----:B------:R-:W-:Y:S05]  /*0190*/  BSYNC B0 ;  /* 0x0000000000007941 */ /* 0x000fea0003800000 */
.L_x_0:
[----:B------:R-:W0:Y:S01]  /*01a0*/  SHFL.IDX PT, R2, R0, RZ, 0x1f ;  /* 0x00001fff00027589 */ /* 0x000e2200000e0000 */
[----:B------:R-:W-:Y:S01]  /*01b0*/  UISETP.NE.AND UP0, UPT, UR9, 0x3, UPT ;  /* 0x000000030900788c */ /* 0x000fe2000bf05270 */
[----:B------:R-:W-:Y:S01]  /*01c0*/  ISETP.NE.AND P2, PT, RZ, UR5, PT ;  /* 0x00000005ff007c0c */ /* 0x000fe2000bf45270 */
[----:B------:R-:W-:Y:S02]  /*01d0*/  UIADD3 UR16, UR5, -0x1, URZ ;  /* 0xffffffff05107890 */ /* 0x000fe4000fffe03f */
[----:B------:R-:W-:Y:S02]  /*01e0*/  UISETP.EQ.OR UP0, UPT, UR9, URZ, !UP0 ;  /* 0x0000003f0900728c */ /* 0x000fe4000c702670 */
[----:B------:R-:W-:Y:S02]  /*01f0*/  UISETP.GE.U32.AND UP1, UPT, UR16, 0x2, UPT ;  /* 0x000000021000788c */ /* 0x000fe4000bf26070 */
[----:B------:R-:W-:-:S04]  /*0200*/  UISETP.EQ.AND UP0, UPT, UR5, URZ, UP0 ;  /* 0x0000003f0500728c */ /* 0x000fc80008702270 */
[----:B------:R-:W-:-:S04]  /*0210*/  USEL UR40, URZ, 0x1, !UP0 ;  /* 0x000000013f287887 */ /* 0x000fc8000c000000 */
[----:B------:R-:W-:Y:S01]  /*0220*/  USEL UR40, UR40, 0x2, UP1 ;  /* 0x0000000228287887 */ /* 0x000fe20008800000 */
[----:B0-----:R-:W-:-:S13]  /*0230*/  ISETP.NE.AND P0, PT, R2, RZ, PT ;  /* 0x000000ff0200720c */ /* 0x001fda0003f05270 */
[----:B------:R-:W-:Y:S05]  /*0240*/  @P0 BRA `(.L_x_2) ;  /* 0x0000000000600947 */ /* 0x000fea0003800000 */
[----:B------:R-:W0:Y:S01]  /*0250*/  S2UR UR8, SR_CgaCtaId ;  /* 0x00000000000879c3 */ /* 0x000e220000008800 */
[----:B------:R-:W-:Y:S01]  /*0260*/  UMOV UR4, 0x400 ;  /* 0x0000040000047882 */ /* 0x000fe20000000000 */
[----:B------:R-:W-:Y:S01]  /*0270*/  UMOV UR5, 0x1 ;  /* 0x0000000100057882 */ /* 0x000fe20000000000 */
[----:B------:R-:W-:Y:S01]  /*0280*/  UMOV UR6, 0x4 ;  /* 0x0000000400067882 */ /* 0x000fe20000000000 */
[----:B------:R-:W-:Y:S01]  /*0290*/  ELECT P0, URZ, PT ;  /* 0x00000000003f782f */ /* 0x000fe20003800000 */
[----:B------:R-:W-:-:S04]  /*02a0*/  UIADD3 UR6, -UR6, 0x100000, URZ ;  /* 0x0010000006067890 */ /* 0x000fc8000fffe13f */
[----:B------:R-:W-:Y:S02]  /*02b0*/  USHF.L.U32 UR7, UR6, 0xb, URZ ;  /* 0x0000000b06077899 */ /* 0x000fe4000800063f */
[----:B------:R-:W-:Y:S02]  /*02c0*/  USHF.L.U32 UR6, UR6, 0x1, URZ ;  /* 0x0000000106067899 */ /* 0x000fe4000800063f */
[----:B0-----:R-:W-:Y:S02]  /*02d0*/  ULEA UR8, UR8, UR4, 0x18 ;  /* 0x0000000408087291 */ /* 0x001fe4000f8ec03f */
[----:B------:R-:W-:-:S04]  /*02e0*/  UIADD3 UR4, -UR5, 0x100000, URZ ;  /* 0x0010000005047890 */ /* 0x000fc8000fffe13f */
[----:B------:R-:W-:Y:S02]  /*02f0*/  USHF.L.U32 UR5, UR4, 0xb, URZ ;  /* 0x0000000b04057899 */ /* 0x000fe4000800063f */
[----:B------:R-:W-:Y:S01]  /*0300*/  USHF.L.U32 UR4, UR4, 0x1, URZ ;  /* 0x0000000104047899 */ /* 0x000fe2000800063f */
[----:B------:R-:W0:Y:S11]  /*0310*/  FENCE.VIEW.ASYNC.S ;  /* 0x00000000000073c6 */ /* 0x000e360000000000 */
[----:B0-----:R0:W1:Y:S01]  /*0320*/  SYNCS.EXCH.64 URZ, [UR8], UR4 ;  /* 0x00000004083f75b2 */ /* 0x0010620008000100 */
[----:B------:R0:W2:Y:S01]  /*0330*/  SYNCS.EXCH.64 URZ, [UR8+0x28], UR6 ;  /* 0x00002806083f75b2 */ /* 0x0000a20008000100 */
[----:B------:R0:W3:Y:S01]  /*0340*/  SYNCS.EXCH.64 URZ, [UR8+0x8], UR4 ;  /* 0x00000804083f75b2 */ /* 0x0000e20008000100 */
[----:B------:R0:W4:Y:S01]  /*0350*/  SYNCS.EXCH.64 URZ, [UR8+0x30], UR6 ;  /* 0x00003006083f75b2 */ /* 0x0001220008000100 */
[----:B------:R0:W0:Y:S01]  /*0360*/  SYNCS.EXCH.64 URZ, [UR8+0x10], UR4 ;  /* 0x00001004083f75b2 */ /* 0x0000220008000100 */
[----:B------:R0:W0:Y:S01]  /*0370*/  SYNCS.EXCH.64 URZ, [UR8+0x38], UR6 ;  /* 0x00003806083f75b2 */ /* 0x0000220008000100 */
[----:B------:R0:W0:Y:S01]  /*0380*/  SYNCS.EXCH.64 URZ, [UR8+0x18], UR4 ;  /* 0x00001804083f75b2 */ /* 0x0000220008000100 */
[----:B------:R0:W0:Y:S01]  /*0390*/  SYNCS.EXCH.64 URZ, [UR8+0x40], UR6 ;  /* 0x00004006083f75b2 */ /* 0x0000220008000100 */
[----:B------:R0:W0:Y:S01]  /*03a0*/  SYNCS.EXCH.64 URZ, [UR8+0x20], UR4 ;  /* 0x00002004083f75b2 */ /* 0x0000220008000100 */
[----:B------:R0:W0:Y:S01]  /*03b0*/  SYNCS.EXCH.64 URZ, [UR8+0x48], UR6 ;  /* 0x00004806083f75b2 */ /* 0x0000220008000100 */
[----:B------:R-:W-:Y:S01]  /*03c0*/  NOP ;  /* 0x0000000000007918 */ /* 0x000fe20000000000 */
.L_x_2:
[----:B------:R-:W5:Y:S01]  /*03d0*/  S2UR UR10, SR_CTAID.Y ;  /* 0x00000000000a79c3 */ /* 0x000f620000002600 */
[----:B------:R-:W1:Y:S01]  /*03e0*/  SHFL.IDX PT, R0, R0, RZ, 0x1f ;  /* 0x00001fff00007589 */ /* 0x000e6200000e0000 */
[----:B------:R-:W-:Y:S02]  /*03f0*/  SHF.R.S32.HI R3, RZ, 0x1f, R5 ;  /* 0x0000001fff037819 */ /* 0x000fe40000011405 */
[----:B------:R-:W-:Y:S02]  /*0400*/  ELECT P0, URZ, PT ;  /* 0x00000000003f782f */ /* 0x000fe40003800000 */
[----:B------:R-:W-:Y:S01]  /*0410*/  SHF.R.S32.HI R7, RZ, 0x1f, R2 ;  /* 0x0000001fff077819 */ /* 0x000fe20000011402 */
[----:B0-----:R-:W-:Y:S01]  /*0420*/  ULDC UR4, c[0x0][0x154] ;  /* 0x0000550000047ab9 */ /* 0x001fe20000000800 */
[----:B------:R-:W-:Y:S01]  /*0430*/  LEA.HI R3, R3, R5, RZ, 0x7 ;  /* 0x0000000503037211 */ /* 0x000fe200078f38ff */
[----:B------:R-:W-:Y:S01]  /*0440*/  ULDC UR11, c[0x0][0x148] ;  /* 0x00005200000b7ab9 */ /* 0x000fe20000000800 */
[----:B------:R-:W0:Y:S01]  /*0450*/  S2UR UR13, SR_CTAID.X ;  /* 0x00000000000d79c3 */ /* 0x000e220000002500 */
[----:B------:R-:W-:Y:S01]  /*0460*/  LEA.HI R7, R7, R2, RZ, 0x2 ;  /* 0x0000000207077211 */ /* 0x000fe200078f10ff */
[----:B------:R-:W-:Y:S01]  /*0470*/  NOP ;  /* 0x0000000000007918 */ /* 0x000fe20000000000 */
[----:B------:R-:W-:Y:S01]  /*0480*/  LOP3.LUT R3, R3, 0xffffff80, RZ, 0xc0, !PT ;  /* 0xffffff8003037812 */ /* 0x000fe200078ec0ff */
[----:B------:R-:W-:Y:S01]  /*0490*/  NOP ;  /* 0x0000000000007918 */ /* 0x000fe20000000000 */
[----:B------:R-:W-:-:S03]  /*04a0*/  LOP3.LUT R7, R7, 0x3ffffffc, RZ, 0xc0, !PT ;  /* 0x3ffffffc07077812 */ /* 0x000fc600078ec0ff */
[----:B------:R-:W-:Y:S02]  /*04b0*/  IMAD.IADD R3, R5, 0x1, -R3 ;  /* 0x0000000105037824 */ /* 0x000fe400078e0a03 */
[----:B------:R-:W-:Y:S01]  /*04c0*/  IMAD.IADD R2, R2, 0x1, -R7 ;  /* 0x0000000102027824 */ /* 0x000fe200078e0a07 */
[----:B-----5:R-:W-:Y:S02]  /*04d0*/  I2FP.F32.U32 R4, UR10 ;  /* 0x0000000a00047c45 */ /* 0x020fe40008201000 */
[----:B-1----:R-:W-:Y:S02]  /*04e0*/  ISETP.NE.OR P0, PT, R0, RZ, !P0 ;  /* 0x000000ff0000720c */ /* 0x002fe40004705670 */
[----:B------:R-:W-:Y:S01]  /*04f0*/  SHF.R.S32.HI R0, RZ, 0x1f, R3 ;  /* 0x0000001fff007819 */ /* 0x000fe20000011403 */
[----:B------:R-:W-:Y:S01]  /*0500*/  FMUL R8, R4, UR4 ;  /* 0x0000000404087c20 */ /* 0x000fe20008400000 */
[----:B------:R-:W-:Y:S01]  /*0510*/  ULDC UR4, c[0x0][0x150] ;  /* 0x0000540000047ab9 */ /* 0x000fe20000000800 */
[----:B0-----:R-:W-:-:S02]  /*0520*/  I2FP.F32.U32 R4, UR13 ;  /* 0x0000000d00047c45 */ /* 0x001fc40008201000 */
[----:B------:R-:W-:Y:S02]  /*0530*/  LEA.HI R0, R0, R3, RZ, 0x3 ;  /* 0x0000000300007211 */ /* 0x000fe400078f18ff */
[----:B------:R-:W0:Y:S01]  /*0540*/  F2I.U32.TRUNC.NTZ R8, R8 ;  /* 0x0000000800087305 */ /* 0x000e22000020f000 */
[----:B------:R-:W-:Y:S01]  /*0550*/  FMUL R6, R4, UR4 ;  /* 0x0000000404067c20 */ /* 0x000fe20008400000 */
[--C-:B------:R-:W-:Y:S02]  /*0560*/  SHF.R.S32.HI R4, RZ, 0x3, R0.reuse ;  /* 0x00000003ff047819 */ /* 0x100fe40000011400 */
[----:B------:R-:W-:Y:S01]  /*0570*/  VOTEU.ALL UP0, P0 ;  /* 0x00000000003f7886 */ /* 0x000fe20000000000 */
[----:B------:R-:W-:Y:S01]  /*0580*/  SHF.R.S32.HI R5, RZ, 0x1f, R0 ;  /* 0x0000001fff057819 */ /* 0x000fe20000011400 */
[----:B------:R-:W-:Y:S01]  /*0590*/  UMOV UR4, 0x20 ;  /* 0x0000002000047882 */ /* 0x000fe20000000000 */
[----:B------:R-:W1:Y:S01]  /*05a0*/  LDC R0, c[0x0][0x140] ;  /* 0x00005000ff007b82 */ /* 0x000e620000000800 */
[----:B------:R-:W5:Y:S01]  /*05b0*/  F2I.U32.TRUNC.NTZ R6, R6 ;  /* 0x0000000600067305 */ /* 0x000f62000020f000 */
[----:B------:R-:W-:Y:S01]  /*05c0*/  LEA.HI R5, R5, R4, RZ, 0x2 ;  /* 0x0000000405057211 */ /* 0x000fe200078f10ff */
[----:B------:R-:W-:Y:S01]  /*05d0*/  @!UP0 UMOV UR7, 0x400 ;  /* 0x0000040000078882 */ /* 0x000fe20000000000 */
[----:B------:R-:W-:-:S04]  /*05e0*/  @!UP0 UIADD3 UR4, -UR4, 0x100000, URZ ;  /* 0x0010000004048890 */ /* 0x000fc8000fffe13f */
[----:B------:R-:W-:Y:S02]  /*05f0*/  @!UP0 USHF.L.U32 UR5, UR4, 0xb, URZ ;  /* 0x0000000b04058899 */ /* 0x000fe4000800063f */
[----:B------:R-:W-:Y:S01]  /*0600*/  @!UP0 USHF.L.U32 UR4, UR4, 0x1, URZ ;  /* 0x0000000104048899 */ /* 0x000fe2000800063f */
[----:B------:R-:W-:Y:S01]  /*0610*/  LOP3.LUT R5, R5, 0xfffffffc, RZ, 0xc0, !PT ;  /* 0xfffffffc05057812 */ /* 0x000fe200078ec0ff */
[----:B------:R-:W-:Y:S01]  /*0620*/  VOTEU.ALL UP1, P0 ;  /* 0x00000000003f7886 */ /* 0x000fe20000020000 */
[----:B------:R-:W2:Y:S01]  /*0630*/  @!UP0 S2UR UR8, SR_CgaCtaId ;  /* 0x00000000000889c3 */ /* 0x000ea20000008800 */
[----:B0-----:R-:W-:Y:S02]  /*0640*/  R2UR UR12, R8 ;  /* 0x00000000080c72ca */ /* 0x001fe400000e0000 */
[----:B------:R-:W-:-:S04]  /*0650*/  IMAD.IADD R5, R4, 0x1, -R5 ;  /* 0x0000000104057824 */ /* 0x000fc800078e0a05 */
[----:B------:R-:W-:Y:S01]  /*0660*/  IMAD R2, R2, 0x4, R5 ;  /* 0x0000000402027824 */ /* 0x000fe200078e0205 */
[----:B-----5:R-:W-:-:S03]  /*0670*/  R2UR UR6, R6 ;  /* 0x00000000060672ca */ /* 0x020fc600000e0000 */
[----:B------:R-:W-:-:S03]  /*0680*/  IMAD.SHL.U32 R155, R2, 0x4, RZ ;  /* 0x00000004029b7824 */ /* 0x000fc600078e00ff */
[----:B------:R-:W-:Y:S02]  /*0690*/  UIADD3 UR12, -UR12, URZ, URZ ;  /* 0x0000003f0c0c7290 */ /* 0x000fe4000fffe13f */
[----:B------:R-:W-:Y:S02]  /*06a0*/  LOP3.LUT R155, R2, 0xc, R155, 0x78, !PT ;  /* 0x0000000c029b7812 */ /* 0x000fe400078e789b */
[----:B------:R-:W-:Y:S01]  /*06b0*/  UIMAD UR14, UR11, UR12, UR10 ;  /* 0x0000000c0b0e72a4 */ /* 0x000fe2000f8e020a */
[----:B-1----:R-:W-:Y:S02]  /*06c0*/  ISETP.EQ.U32.AND P3, PT, R0, 0x1, PT ;  /* 0x000000010000780c */ /* 0x002fe40003f62070 */
[----:B------:R-:W-:Y:S02]  /*06d0*/  UIADD3 UR6, -UR6, URZ, URZ ;  /* 0x0000003f06067290 */ /* 0x000fe4000fffe13f */
[----:B--2---:R-:W-:Y:S01]  /*06e0*/  @!UP0 ULEA UR7, UR8, UR7, 0x18 ;  /* 0x0000000708078291 */ /* 0x004fe2000f8ec03f */
[----:B------:R-:W-:Y:S01]  /*06f0*/  ISETP.NE.AND P1, PT, R155, UR14, PT ;  /* 0x0000000e9b007c0c */ /* 0x000fe2000bf25270 */
[----:B------:R-:W-:Y:S01]  /*0700*/  VOTEU.ALL UP0, P0 ;  /* 0x00000000003f7886 */ /* 0x000fe20000000000 */
[----:B------:R-:W-:Y:S01]  /*0710*/  ULDC UR8, c[0x0][0x144] ;  /* 0x0000510000087ab9 */ /* 0x000fe20000000800 */
[----:B------:R-:W-:Y:S01]  /*0720*/  LOP3.LUT P0, RZ, R3, 0x7, RZ, 0xc0, !PT ;  /* 0x0000000703ff7812 */ /* 0x000fe2000780c0ff */
[----:B------:R-:W-:-:S03]  /*0730*/  UIMAD UR8, UR8, UR6, UR13 ;  /* 0x00000006080872a4 */ /* 0x000fc6000f8e020d */
[----:B------:R-:W-:-:S03]  /*0740*/  ISETP.LT.U32.AND P0, PT, R155, 0x2, !P0 ;  /* 0x000000029b00780c */ /* 0x000fc60004701070 */
[----:B------:R-:W-:Y:S01]  /*0750*/  ISETP.EQ.OR P1, PT, RZ, UR8, !P1 ;  /* 0x00000008ff007c0c */ /* 0x000fe2000cf22670 */
[----:B------:R-:W0:Y:S02]  /*0760*/  FENCE.VIEW.ASYNC.S ;  /* 0x00000000000073c6 */ /* 0x000e240000000000 */
[----:B0-----:R0:W1:Y:S01]  /*0770*/  @!UP0 SYNCS.EXCH.64 URZ, [UR7+0x60], UR4 ;  /* 0x00006004073f85b2 */ /* 0x0010620008000100 */
[----:B------:R-:W-:-:S04]  /*0780*/  PLOP3.LUT P0, PT, P0, P1, PT, 0x80, 0x0 ;  /* 0x000000000000781c */ /* 0x000fc80000703070 */
[----:B------:R-:W-:Y:S01]  /*0790*/  P2R R19, PR, RZ, 0x1 ;  /* 0x00000001ff137803 */ /* 0x000fe20000000000 */
[----:B------:R0:W2:Y:S01]  /*07a0*/  @!UP1 SYNCS.EXCH.64 URZ, [UR7+0x68], UR4 ;  /* 0x00006804073f95b2 */ /* 0x0000a20008000100 */
[----:B------:R-:W-:Y:S01]  /*07b0*/  NOP ;  /* 0x0000000000007918 */ /* 0x000fe20000000000 */
[----:B------:R-:W-:Y:S06]  /*07c0*/  @!P3 BRA `(.L_x_3) ;  /* 0x000000000008b947 */ /* 0x000fec0003800000 */
[----:B-1234-:R-:W-:Y:S01]  /*07d0*/  UCGABAR_ARV ;  /* 0x00000000000079c7 */ /* 0x01efe20008000000 */
[----:B------:R-:W-:Y:S05]  /*07e0*/  BRA `(.L_x_4) ;  /* 0x0000000000047947 */ /* 0x000fea0003800000 */
.L_x_3:
[----:B-1234-:R-:W-:Y:S01]  /*07f0*/  NOP ;  /* 0x0000000000007918 */ /* 0x01efe20000000000 */
.L_x_4:
[----:B0-----:R-:W-:Y:S01]  /*0800*/  ULDC UR4, c[0x0][0x65c] ;  /* 0x0001970000047ab9 */ /* 0x001fe20000000800 */
[----:B------:R-:W-:Y:S01]  /*0810*/  UMOV UR5, URZ ;  /* 0x0000003f00057c82 */ /* 0x000fe20008000000 */
[----:B------:R-:W-:-:S03]  /*0820*/  UISETP.NE.AND UP0, UPT, UR4, 0x1, UPT ;  /* 0x000000010400788c */ /* 0x000fc6000bf05270 */
[----:B------:R-:W-:Y:S01]  /*0830*/  UMOV UR4, UR13 ;  /* 0x0000000d00047c82 */ /* 0x000fe20008000000 */
[----:B------:R-:W-:Y:S02]  /*0840*/  UP2UR UR46, UPR, URZ, 0x1 ;  /* 0x000000013f2e7883 */ /* 0x000fe40008000000 */
[----:B------:R-:W-:Y:S02]  /*0850*/  PLOP3.LUT P0, PT, PT, PT, UP0, 0x80, 0x0 ;  /* 0x000000000000781c */ /* 0x000fe40003f0f008 */
[----:B------:R-:W-:Y:S02]  /*0860*/  PLOP3.LUT P1, PT, PT, PT, UP0, 0x80, 0x0 ;  /* 0x000000000000781c */ /* 0x000fe40003f2f008 */
[----:B------:R-:W-:Y:S01]  /*0870*/  PLOP3.LUT P5, PT, PT, PT, UP0, 0x80, 0x0 ;  /* 0x000000000000781c */ /* 0x000fe20003faf008 */
[----:B------:R-:W-:Y:S01]  /*0880*/  @UP0 ULDC UR14, c[0x0][0x10] ;  /* 0x00000400000e0ab9 */ /* 0x000fe20000000800 */
[----:B------:R-:W-:Y:S01]  /*0890*/  @UP0 UMOV UR6, UR10 ;  /* 0x0000000a00060c82 */ /* 0x000fe20008000000 */
[----:B------:R-:W-:Y:S01]  /*08a0*/  @UP0 UMOV UR7, URZ ;  /* 0x0000003f00070c82 */ /* 0x000fe20008000000 */
[----:B------:R-:W-:Y:S01]  /*08b0*/  PLOP3.LUT P4, PT, PT, PT, UP0, 0x80, 0x0 ;  /* 0x000000000000781c */ /* 0x000fe20003f8f008 */
[----:B------:R-:W-:-:S03]  /*08c0*/  @UP0 UIMAD.WIDE.U32 UR14, UR13, UR14, UR6 ;  /* 0x0000000e0d0e02a5 */ /* 0x000fc6000f8e0006 */
[----:B------:R-:W-:Y:S01]  /*08d0*/  @!UP0 ULDC UR7, c[0x0][0xc] ;  /* 0x0000030000078ab9 */ /* 0x000fe20000000800 */
[----:B------:R-:W-:Y:S01]  /*08e0*/  @UP0 UMOV UR6, URZ ;  /* 0x0000003f00060c82 */ /* 0x000fe20008000000 */
[----:B------:R-:W-:Y:S01]  /*08f0*/  @!UP0 UIMAD.WIDE.U32 UR4, UR10, UR7, UR4 ;  /* 0x000000070a0482a5 */ /* 0x000fe2000f8e0004 */
[----:B------:R-:W-:Y:S01]  /*0900*/  IMAD.U32 R2, RZ, RZ, UR14 ;  /* 0x0000000eff027e24 */ /* 0x000fe2000f8e00ff */
[----:B------:R-:W-:Y:S02]  /*0910*/  @UP0 UIADD3 UR6, UR15, UR6, URZ ;  /* 0x000000060f060290 */ /* 0x000fe4000fffe03f */
[----:B------:R-:W-:Y:S02]  /*0920*/  IMAD.U32 R3, RZ, RZ, UR15 ;  /* 0x0000000fff037e24 */ /* 0x000fe4000f8e00ff */
[----:B------:R-:W-:Y:S02]  /*0930*/  @P0 IMAD.MOV.U32 R7, RZ, RZ, R2 ;  /* 0x000000ffff070224 */ /* 0x000fe400078e0002 */
[----:B------:R-:W-:-:S02]  /*0940*/  IMAD.U32 R5, RZ, RZ, UR5 ;  /* 0x00000005ff057e24 */ /* 0x000fc4000f8e00ff */
[----:B------:R-:W-:Y:S02]  /*0950*/  IMAD.U32 R2, RZ, RZ, UR4 ;  /* 0x00000004ff027e24 */ /* 0x000fe4000f8e00ff */
[----:B------:R-:W-:Y:S02]  /*0960*/  @P1 IMAD.U32 R6, RZ, RZ, UR6 ;  /* 0x00000006ff061e24 */ /* 0x000fe4000f8e00ff */
[----:B------:R-:W-:Y:S02]  /*0970*/  @!P5 IMAD.MOV.U32 R6, RZ, RZ, R5 ;  /* 0x000000ffff06d224 */ /* 0x000fe400078e0005 */
[----:B------:R-:W-:Y:S02]  /*0980*/  @!P4 IMAD.MOV.U32 R7, RZ, RZ, R2 ;  /* 0x000000ffff07c224 */ /* 0x000fe400078e0002 */
[----:B------:R-:W-:Y:S01]  /*0990*/  IMAD.U32 R3, RZ, RZ, UR5 ;  /* 0x00000005ff037e24 */ /* 0x000fe2000f8e00ff */
[----:B------:R0:W-:Y:S01]  /*09a0*/  STL [R1+0x200], R6 ;  /* 0x0002000601007387 */ /* 0x0001e20000100800 */
[----:B------:R-:W-:-:S03]  /*09b0*/  IMAD.U32 R4, RZ, RZ, UR4 ;  /* 0x00000004ff047e24 */ /* 0x000fc6000f8e00ff */
[----:B------:R0:W-:Y:S01]  /*09c0*/  STL [R1+0x204], R7 ;  /* 0x0002040701007387 */ /* 0x0001e20000100800 */
[----:B------:R-:W-:Y:S05]  /*09d0*/  @!P3 BRA `(.L_x_5) ;  /* 0x00000000000cb947 */ /* 0x000fea0003800000 */
[----:B------:R-:W-:Y:S01]  /*09e0*/  UCGABAR_WAIT ;  /* 0x0000000000007dc7 */ /* 0x000fe20008000000 */
[----:B------:R-:W-:Y:S01]  /*09f0*/  CCTL.IVALL ;  /* 0x00000000ff00798f */ /* 0x000fe20002000000 */
[----:B------:R-:W-:Y:S05]  /*0a00*/  BRA `(.L_x_6) ;  /* 0x0000000000047947 */ /* 0x000fea0003800000 */
.L_x_5:
[----:B------:R-:W-:Y:S06]  /*0a10*/  BAR.SYNC.DEFER_BLOCKING 0x0 ;  /* 0x0000000000007b1d */ /* 0x000fec0000010000 */
.L_x_6:
[----:B------:R-:W-:Y:S05]  /*0a20*/  @!P2 BRA `(.L_x_7) ;  /* 0x00000100001ca947 */ /* 0x000fea0003800000 */
[----:B------:R-:W-:-:S06]  /*0a30*/  UISETP.GT.U32.AND UP0, UPT, UR16, 0x1, UPT ;  /* 0x000000011000788c */ /* 0x000fcc000bf04070 */
[----:B------:R-:W-:-:S13]  /*0a40*/  PLOP3.LUT P0, PT, PT, PT, UP0, 0x80, 0x0 ;  /* 0x000000000000781c */ /* 0x000fda0003f0f008 */
[----:B------:R-:W-:Y:S05]  /*0a50*/  @P0 EXIT ;  /* 0x000000000000094d */ /* 0x000fea0003800000 */
[----:B------:R-:W-:Y:S01]  /*0a60*/  ULDC.64 UR4, c[0x0][0x650] ;  /* 0x0001940000047ab9 */ /* 0x000fe20000000a00 */
[----:B------:R-:W-:Y:S01]  /*0a70*/  UMOV UR42, 0xffffffff ;  /* 0xffffffff002a7882 */ /* 0x000fe20000000000 */
[----:B------:R-:W-:Y:S01]  /*0a80*/  ISETP.GE.U32.AND P0, PT, R7, UR4, PT ;  /* 0x0000000407007c0c */ /* 0x000fe2000bf06070 */
[----:B------:R-:W-:Y:S01]  /*0a90*/  UMOV UR41, 0xffffffff ;  /* 0xffffffff00297882 */ /* 0x000fe20000000000 */
[----:B------:R-:W-:Y:S01]  /*0aa0*/  UMOV UR43, 0xffffffff ;  /* 0xffffffff002b7882 */ /* 0x000fe20000000000 */
[----:B------:R-:W-:Y:S02]  /*0ab0*/  PRMT R0, RZ, 0x7610, R0 ;  /* 0x00007610ff007816 */ /* 0x000fe40000000000 */
[----:B------:R-:W-:-:S13]  /*0ac0*/  ISETP.GE.U32.AND.EX P0, PT, R6, UR5, PT, P0 ;  /* 0x0000000506007c0c */ /* 0x000fda000bf06100 */
[----:B------:R-:W-:Y:S05]  /*0ad0*/  @P0 BRA `(.L_x_8) ;  /* 0x0000000400480947 */ /* 0x000fea0003800000 */
[----:B------:R-:W-:Y:S01]  /*0ae0*/  ULDC.64 UR16, c[0x0][0x628] ;  /* 0x00018a0000107ab9 */ /* 0x000fe20000000a00 */
[C---:B------:R-:W-:Y:S01]  /*0af0*/  R2UR UR19, R7.reuse ;  /* 0x00000000071372ca */ /* 0x040fe200000e0000 */
[----:B------:R-:W-:Y:S01]  /*0b00*/  ULDC UR18, c[0x0][0x630] ;  /* 0x00018c0000127ab9 */ /* 0x000fe20000000800 */
[----:B------:R-:W-:Y:S02]  /*0b10*/  ISETP.NE.U32.AND P0, PT, RZ, UR16, PT ;  /* 0x00000010ff007c0c */ /* 0x000fe4000bf05070 */
[----:B------:R-:W-:Y:S02]  /*0b20*/  R2UR UR4, R7 ;  /* 0x00000000070472ca */ /* 0x000fe400000e0000 */
[----:B------:R-:W-:Y:S02]  /*0b30*/  ISETP.NE.AND.EX P0, PT, RZ, UR17, PT, P0 ;  /* 0x00000011ff007c0c */ /* 0x000fe4000bf05300 */
[----:B------:R-:W-:-:S11]  /*0b40*/  R2UR UR5, R6 ;  /* 0x00000000060572ca */ /* 0x000fd600000e0000 */
[----:B------:R-:W-:Y:S05]  /*0b50*/  @!P0 BRA `(.L_x_9) ;  /* 0x0000000000308947 */ /* 0x000fea0003800000 */
[----:B------:R-:W-:Y:S01]  /*0b60*/  R2UR UR4, R7 ;  /* 0x00000000070472ca */ /* 0x000fe200000e0000 */
[----:B------:R-:W-:Y:S01]  /*0b70*/  ULDC UR9, c[0x0][0x634] ;  /* 0x00018d0000097ab9 */ /* 0x000fe20000000800 */
[----:B------:R-:W-:-:S11]  /*0b80*/  R2UR UR13, R6 ;  /* 0x00000000060d72ca */ /* 0x000fd600000e0000 */
[----:B------:R-:W-:-:S04]  /*0b90*/  UIADD3 UR9, UP0, UR4, UR9, URZ ;  /* 0x0000000904097290 */ /* 0x000fc8000ff1e03f */
[----:B------:R-:W-:-:S04]  /*0ba0*/  UIADD3.X UR13, URZ, UR13, URZ, UP0, !UPT ;  /* 0x0000000d3f0d7290 */ /* 0x000fc800087fe43f */
[----:B------:R-:W-:-:S04]  /*0bb0*/  UIMAD.WIDE.U32 UR4, UR13, UR16, URZ ;  /* 0x000000100d0472a5 */ /* 0x000fc8000f8e003f */
[----:B------:R-:W-:Y:S02]  /*0bc0*/  UIMAD.WIDE.U32 UR6, UP0, UR9, UR17, UR4 ;  /* 0x00000011090672a5 */ /* 0x000fe4000f800004 */
[----:B------:R-:W-:Y:S02]  /*0bd0*/  UIMAD.WIDE.U32 UR4, UR9, UR16, URZ ;  /* 0x00000010090472a5 */ /* 0x000fe4000f8e003f */
[----:B------:R-:W-:Y:S02]  /*0be0*/  UIADD3.X UR15, URZ, URZ, URZ, UP0, !UPT ;  /* 0x0000003f3f0f7290 */ /* 0x000fe400087fe43f */
[----:B------:R-:W-:Y:S01]  /*0bf0*/  UIADD3 URZ, UP0, UR5, UR6, URZ ;  /* 0x00000006053f7290 */ /* 0x000fe2000ff1e03f */
[----:B------:R-:W-:-:S03]  /*0c00*/  UMOV UR14, UR7 ;  /* 0x00000007000e7c82 */ /* 0x000fc60008000000 */
[----:B------:R-:W-:-:S12]  /*0c10*/  UIMAD.WIDE.U32.X UR4, UR13, UR17, UR14, UP0 ;  /* 0x000000110d0472a5 */ /* 0x000fd800080e040e */
.L_x_9:
[----:B------:R-:W-:Y:S01]  /*0c20*/  USHF.R.U64 UR43, UR4, UR18, UR5 ;  /* 0x00000012042b7299 */ /* 0x000fe20008001205 */
[----:B------:R-:W-:Y:S01]  /*0c30*/  R2UR UR7, R6 ;  /* 0x00000000060772ca */ /* 0x000fe200000e0000 */
[----:B------:R-:W-:Y:S02]  /*0c40*/  USHF.R.U32.HI UR4, URZ, UR18, UR5 ;  /* 0x000000123f047299 */ /* 0x000fe40008011605 */
[----:B------:R-:W-:Y:S01]  /*0c50*/  UIADD3 UR5, UP0, URZ, -UR43, URZ ;  /* 0x8000002b3f057290 */ /* 0x000fe2000ff1e03f */
[----:B------:R-:W-:Y:S01]  /*0c60*/  ULDC.64 UR14, c[0x0][0x620] ;  /* 0x00018800000e7ab9 */ /* 0x000fe20000000a00 */
[----:B------:R-:W-:Y:S02]  /*0c70*/  UMOV UR6, UR19 ;  /* 0x0000001300067c82 */ /* 0x000fe40008000000 */
[----:B------:R-:W-:Y:S01]  /*0c80*/  UIADD3.X UR4, URZ, ~UR4, URZ, UP0, !UPT ;  /* 0x800000043f047290 */ /* 0x000fe200087fe43f */
[----:B------:R-:W-:Y:S01]  /*0c90*/  ULDC UR9, c[0x0][0x618] ;  /* 0x0001860000097ab9 */ /* 0x000fe20000000800 */
[----:B------:R-:W-:-:S02]  /*0ca0*/  UIMAD UR12, UR11, UR12, UR10 ;  /* 0x0000000c0b0c72a4 */ /* 0x000fc4000f8e020a */
[----:B------:R-:W-:Y:S02]  /*0cb0*/  UIMAD UR4, UR4, UR14, URZ ;  /* 0x0000000e040472a4 */ /* 0x000fe4000f8e023f */
[----:B------:R-:W-:Y:S02]  /*0cc0*/  UIMAD.WIDE.U32 UR6, UR5, UR14, UR6 ;  /* 0x0000000e050672a5 */ /* 0x000fe4000f8e0006 */
[----:B------:R-:W-:Y:S01]  /*0cd0*/  UIMAD UR4, UR5, UR15, UR4 ;  /* 0x0000000f050472a4 */ /* 0x000fe2000f8e0204 */
[----:B------:R-:W-:Y:S01]  /*0ce0*/  ULDC UR10, c[0x0][0x608] ;  /* 0x00018200000a7ab9 */ /* 0x000fe20000000800 */
[----:B------:R-:W-:Y:S02]  /*0cf0*/  ULDC UR18, c[0x0][0x658] ;  /* 0x0001960000127ab9 */ /* 0x000fe40000000800 */
[----:B------:R-:W-:Y:S01]  /*0d00*/  UIADD3 UR7, UR7, UR4, URZ ;  /* 0x0000000407077290 */ /* 0x000fe2000fffe03f */
[----:B------:R-:W-:Y:S02]  /*0d10*/  UMOV UR11, 0xffffffff ;  /* 0xffffffff000b7882 */ /* 0x000fe40000000000 */
[----:B------:R-:W-:Y:S01]  /*0d20*/  ULDC.64 UR4, c[0x0][0x640] ;  /* 0x0001900000047ab9 */ /* 0x000fe20000000a00 */
[----:B------:R-:W-:Y:S01]  /*0d30*/  USHF.R.U64 UR16, UR6, UR9, UR7 ;  /* 0x0000000906107299 */ /* 0x000fe20008001207 */
[----:B------:R-:W-:Y:S01]  /*0d40*/  ISETP.NE.U32.AND P0, PT, RZ, UR4, PT ;  /* 0x00000004ff007c0c */ /* 0x000fe2000bf05070 */
[----:B------:R-:W-:-:S02]  /*0d50*/  USHF.R.U32.HI UR7, URZ, UR9, UR7 ;  /* 0x000000093f077299 */ /* 0x000fc40008011607 */
[----:B------:R-:W-:Y:S01]  /*0d60*/  USHF.L.U32 UR6, UR11, UR18, URZ ;  /* 0x000000120b067299 */ /* 0x000fe2000800063f */
[----:B------:R-:W-:Y:S01]  /*0d70*/  ISETP.NE.AND.EX P0, PT, RZ, UR5, PT, P0 ;  /* 0x00000005ff007c0c */ /* 0x000fe2000bf05300 */
[----:B------:R-:W-:Y:S02]  /*0d80*/  USHF.R.U64 UR22, UR16, UR10, UR7 ;  /* 0x0000000a10167299 */ /* 0x000fe40008001207 */
[----:B------:R-:W-:Y:S02]  /*0d90*/  USHF.R.U32.HI UR7, URZ, UR10, UR7 ;  /* 0x0000000a3f077299 */ /* 0x000fe40008011607 */
[----:B------:R-:W-:Y:S02]  /*0da0*/  UISETP.NE.AND UP1, UPT, UR46, URZ, UPT ;  /* 0x0000003f2e00728c */ /* 0x000fe4000bf25270 */
[----:B------:R-:W-:Y:S01]  /*0db0*/  USHF.R.U64 UR23, UR22, UR18, UR7 ;  /* 0x0000001216177299 */ /* 0x000fe20008001207 */
[----:B------:R-:W-:Y:S01]  /*0dc0*/  ULDC UR17, c[0x0][0x600] ;  /* 0x0001800000117ab9 */ /* 0x000fe20000000800 */
[----:B------:R-:W-:-:S02]  /*0dd0*/  ULOP3.LUT UR13, URZ, UR6, URZ, 0x33, !UPT ;  /* 0x000000063f0d7292 */ /* 0x000fc4000f8e333f */
[----:B------:R-:W-:Y:S02]  /*0de0*/  UIADD3 UR15, UR17, -0x1, URZ ;  /* 0xffffffff110f7890 */ /* 0x000fe4000fffe03f */
[----:B------:R-:W-:Y:S02]  /*0df0*/  USEL UR12, UR8, UR12, !UP1 ;  /* 0x0000000c080c7287 */ /* 0x000fe4000c800000 */
[----:B------:R-:W-:Y:S01]  /*0e00*/  USHF.R.U32.HI UR7, URZ, UR18, UR7 ;  /* 0x000000123f077299 */ /* 0x000fe20008011607 */
[----:B------:R-:W-:Y:S01]  /*0e10*/  ULDC UR19, c[0x0][0x648] ;  /* 0x0001920000137ab9 */ /* 0x000fe20000000800 */
[----:B------:R-:W-:Y:S01]  /*0e20*/  ULDC UR20, c[0x0][0x638] ;  /* 0x00018e0000147ab9 */ /* 0x000fe20000000800 */
[----:B------:R-:W-:Y:S01]  /*0e30*/  UMOV UR21, 0x1 ;  /* 0x0000000100157882 */ /* 0x000fe20000000000 */
[----:B------:R-:W-:Y:S01]  /*0e40*/  UMOV UR6, UR23 ;  /* 0x0000001700067c82 */ /* 0x000fe20008000000 */
[----:B------:R-:W-:Y:S07]  /*0e50*/  @!P0 BRA `(.L_x_10) ;  /* 0x0000000000308947 */ /* 0x000fee0003800000 */
[----:B------:R-:W-:Y:S02]  /*0e60*/  ULDC UR10, c[0x0][0x64c] ;  /* 0x00019300000a7ab9 */ /* 0x000fe40000000800 */
        /* <DEDUP_REMOVED lines=8> */
[----:B------:R-:W-:-:S07]  /*0ef0*/  UIMAD.WIDE.U32.X UR4, UR14, UR5, UR10, UP0 ;  /* 0x000000050e0472a5 */ /* 0x000fce00080e040a */
[----:B------:R-:W-:Y:S01]  /*0f00*/  UMOV UR6, UR4 ;  /* 0x0000000400067c82 */ /* 0x000fe20008000000 */
[----:B------:R-:W-:-:S05]  /*0f10*/  UMOV UR7, UR5 ;  /* 0x0000000500077c82 */ /* 0x000fca0008000000 */
.L_x_10:
[----:B------:R-:W-:Y:S01]  /*0f20*/  USHF.R.U64 UR5, UR6, UR19, UR7 ;  /* 0x0000001306057299 */ /* 0x000fe20008001207 */
[----:B------:R-:W-:Y:S01]  /*0f30*/  IMAD.MOV.U32 R0, RZ, RZ, 0x1 ;  /* 0x00000001ff007424 */ /* 0x000fe200078e00ff */
[----:B------:R-:W-:Y:S02]  /*0f40*/  USHF.L.U32 UR4, UR21, UR18, URZ ;  /* 0x0000001215047299 */ /* 0x000fe4000800063f */
[----:B------:R-:W-:Y:S02]  /*0f50*/  ULOP3.LUT UR13, UR22, UR13, URZ, 0xc0, !UPT ;  /* 0x0000000d160d7292 */ /* 0x000fe4000f8ec03f */
[----:B------:R-:W-:Y:S02]  /*0f60*/  UIADD3 UR6, -UR5, URZ, URZ ;  /* 0x0000003f05067290 */ /* 0x000fe4000fffe13f */
[----:B------:R-:W-:Y:S02]  /*0f70*/  UIMAD UR13, UR4, UR5, UR13 ;  /* 0x00000005040d72a4 */ /* 0x000fe4000f8e020d */
[----:B------:R-:W-:-:S02]  /*0f80*/  ULOP3.LUT UR15, UR16, UR15, URZ, 0xc0, !UPT ;  /* 0x0000000f100f7292 */ /* 0x000fc4000f8ec03f */
[----:B------:R-:W-:Y:S01]  /*0f90*/  UIMAD UR4, UR6, UR20, UR23 ;  /* 0x00000014060472a4 */ /* 0x000fe2000f8e0217 */
[----:B------:R-:W-:Y:S01]  /*0fa0*/  ULDC UR5, c[0x0][0x610] ;  /* 0x0001840000057ab9 */ /* 0x000fe20000000800 */
[----:B------:R-:W-:Y:S02]  /*0fb0*/  UISETP.NE.AND UP0, UPT, UR46, URZ, UPT ;  /* 0x0000003f2e00728c */ /* 0x000fe4000bf05270 */
[----:B------:R-:W-:Y:S02]  /*0fc0*/  UIMAD UR12, UR13, UR5, UR12 ;  /* 0x000000050d0c72a4 */ /* 0x000fe4000f8e020c */
[----:B------:R-:W-:-:S04]  /*0fd0*/  UIMAD UR4, UR4, UR17, UR15 ;  /* 0x00000011040472a4 */ /* 0x000fc8000f8e020f */
[----:B------:R-:W-:Y:S02]  /*0fe0*/  USEL UR41, UR4, UR12, !UP0 ;  /* 0x0000000c04297287 */ /* 0x000fe4000c000000 */
[----:B------:R-:W-:-:S12]  /*0ff0*/  USEL UR42, UR12, UR4, !UP0 ;  /* 0x000000040c2a7287 */ /* 0x000fd8000c000000 */
.L_x_8:
[----:B------:R-:W-:-:S08]  /*1000*/  NOP ;  /* 0x0000000000007918 */ /* 0x000fd00000000000 */
[----:B------:R-:W1:Y:S02]  /*1010*/  USETMAXREG.TRY_ALLOC.CTAPOOL UP0, 0xf0 ;  /* 0x000000f0000079c8 */ /* 0x000e640008000600 */
[----:B-1----:R-:W-:-:S13]  /*1020*/  PLOP3.LUT P0, PT, PT, PT, UP0, 0x80, 0x0 ;  /* 0x000000000000781c */ /* 0x002fda0003f0f008 */
[----:B------:R-:W-:Y:S05]  /*1030*/  @!P0 BRA `(.L_x_8) ;  /* 0xfffffffc00f08947 */ /* 0x000fea000383ffff */
[----:B------:R-:W-:Y:S01]  /*1040*/  ULDC.64 UR4, c[0x0][0x598] ;  /* 0x0001660000047ab9 */ /* 0x000fe20000000a00 */
[----:B------:R-:W-:Y:S01]  /*1050*/  ULDC.64 UR36, c[0x0][0x208] ;  /* 0x0000820000247ab9 */ /* 0x000fe20000000a00 */
[----:B------:R-:W-:-:S04]  /*1060*/  ISETP.NE.U32.AND P0, PT, RZ, UR4, PT ;  /* 0x00000004ff007c0c */ /* 0x000fc8000bf05070 */
[----:B------:R-:W-:-:S13]  /*1070*/  ISETP.NE.AND.EX P0, PT, RZ, UR5, PT, P0 ;  /* 0x00000005ff007c0c */ /* 0x000fda000bf05300 */
[----:B------:R-:W-:Y:S05]  /*1080*/  @!P0 BRA `(.L_x_11) ;  /* 0x00000000001c8947 */ /* 0x000fea0003800000 */
[----:B------:R-:W1:Y:S02]  /*1090*/  LDC.64 R2, c[0x0][0x598] ;  /* 0x00016600ff027b82 */ /* 0x000e640000000a00 */
[----:B-1----:R-:W2:Y:S02]  /*10a0*/  LDG.E.64 R2, desc[UR36][R2.64] ;  /* 0x0000002402027981 */ /* 0x002ea4000c1e1b00 */
[----:B--2---:R-:W-:-:S04]  /*10b0*/  ISETP.NE.U32.AND P0, PT, R2, RZ, PT ;  /* 0x000000ff0200720c */ /* 0x004fc80003f05070 */
[----:B------:R-:W-:-:S13]  /*10c0*/  ISETP.NE.AND.EX P0, PT, R3, RZ, PT, P0 ;  /* 0x000000ff0300720c */ /* 0x000fda0003f05300 */
[----:B------:R-:W-:Y:S05]  /*10d0*/  @!P0 BRA `(.L_x_11) ;  /* 0x0000000000088947 */ /* 0x000fea0003800000 */
[----:B------:R1:W5:Y:S01]  /*10e0*/  LD.E R17, desc[UR36][R2.64] ;  /* 0x0000002402117980 */ /* 0x000362000c101900 */
[----:B------:R-:W-:Y:S05]  /*10f0*/  BRA `(.L_x_12) ;  /* 0x0000000000247947 */ /* 0x000fea0003800000 */
.L_x_11:
[----:B------:R-:W-:Y:S02]  /*1100*/  ULDC.64 UR4, c[0x0][0x588] ;  /* 0x0001620000047ab9 */ /* 0x000fe40000000a00 */
[----:B------:R-:W-:-:S04]  /*1110*/  ISETP.NE.U32.AND P0, PT, RZ, UR4, PT ;  /* 0x00000004ff007c0c */ /* 0x000fc8000bf05070 */
[----:B------:R-:W-:-:S13]  /*1120*/  ISETP.NE.AND.EX P0, PT, RZ, UR5, PT, P0 ;  /* 0x00000005ff007c0c */ /* 0x000fda000bf05300 */
[----:B------:R-:W-:Y:S05]  /*1130*/  @!P0 BRA `(.L_x_13) ;  /* 0x00000000000c8947 */ /* 0x000fea0003800000 */
[----:B------:R-:W1:Y:S02]  /*1140*/  LDC.64 R2, c[0x0][0x588] ;  /* 0x00016200ff027b82 */ /* 0x000e640000000a00 */
[----:B-1----:R2:W5:Y:S01]  /*1150*/  LDG.E R17, desc[UR36][R2.64] ;  /* 0x0000002402117981 */ /* 0x002562000c1e1900 */
[----:B------:R-:W-:Y:S05]  /*1160*/  BRA `(.L_x_12) ;  /* 0x0000000000087947 */ /* 0x000fea0003800000 */
.L_x_13:
[----:B------:R-:W-:Y:S02]  /*1170*/  ULDC UR4, c[0x0][0x580] ;  /* 0x0001600000047ab9 */ /* 0x000fe40000000800 */
[----:B------:R-:W-:-:S07]  /*1180*/  IMAD.U32 R17, RZ, RZ, UR4 ;  /* 0x00000004ff117e24 */ /* 0x000fce000f8e00ff */
.L_x_12:
[----:B------:R-:W-:Y:S02]  /*1190*/  ULDC.64 UR4, c[0x0][0x5a0] ;  /* 0x0001680000047ab9 */ /* 0x000fe40000000a00 */
[----:B------:R-:W-:-:S04]  /*11a0*/  ISETP.NE.U32.AND P0, PT, RZ, UR4, PT ;  /* 0x00000004ff007c0c */ /* 0x000fc8000bf05070 */
[----:B------:R-:W-:-:S13]  /*11b0*/  ISETP.NE.AND.EX P0, PT, RZ, UR5, PT, P0 ;  /* 0x00000005ff007c0c */ /* 0x000fda000bf05300 */
[----:B------:R-:W-:Y:S05]  /*11c0*/  @!P0 BRA `(.L_x_14) ;  /* 0x00000000001c8947 */ /* 0x000fea0003800000 */
[----:B-12---:R-:W1:Y:S02]  /*11d0*/  LDC.64 R2, c[0x0][0x5a0] ;  /* 0x00016800ff027b82 */ /* 0x006e640000000a00 */
[----:B-1----:R-:W2:Y:S02]  /*11e0*/  LDG.E.64 R2, desc[UR36][R2.64] ;  /* 0x0000002402027981 */ /* 0x002ea4000c1e1b00 */
[----:B--2---:R-:W-:-:S04]  /*11f0*/  ISETP.NE.U32.AND P0, PT, R2, RZ, PT ;  /* 0x000000ff0200720c */ /* 0x004fc80003f05070 */
[----:B------:R-:W-:-:S13]  /*1200*/  ISETP.NE.AND.EX P0, PT, R3, RZ, PT, P0 ;  /* 0x000000ff0300720c */ /* 0x000fda0003f05300 */
[----:B------:R-:W-:Y:S05]  /*1210*/  @!P0 BRA `(.L_x_14) ;  /* 0x0000000000088947 */ /* 0x000fea0003800000 */
[----:B------:R1:W5:Y:S01]  /*1220*/  LD.E R18, desc[UR36][R2.64] ;  /* 0x0000002402127980 */ /* 0x000362000c101900 */
[----:B------:R-:W-:Y:S05]  /*1230*/  BRA `(.L_x_15) ;  /* 0x0000000000247947 */ /* 0x000fea0003800000 */
.L_x_14:
[----:B------:R-:W-:Y:S02]  /*1240*/  ULDC.64 UR4, c[0x0][0x590] ;  /* 0x0001640000047ab9 */ /* 0x000fe40000000a00 */
[----:B------:R-:W-:-:S04]  /*1250*/  ISETP.NE.U32.AND P0, PT, RZ, UR4, PT ;  /* 0x00000004ff007c0c */ /* 0x000fc8000bf05070 */
[----:B------:R-:W-:-:S13]  /*1260*/  ISETP.NE.AND.EX P0, PT, RZ, UR5, PT, P0 ;  /* 0x00000005ff007c0c */ /* 0x000fda000bf05300 */
[----:B------:R-:W-:Y:S05]  /*1270*/  @!P0 BRA `(.L_x_16) ;  /* 0x00000000000c8947 */ /* 0x000fea0003800000 */
[----:B-12---:R-:W1:Y:S02]  /*1280*/  LDC.64 R2, c[0x0][0x590] ;  /* 0x00016400ff027b82 */ /* 0x006e640000000a00 */
[----:B-1----:R2:W5:Y:S01]  /*1290*/  LDG.E R18, desc[UR36][R2.64] ;  /* 0x0000002402127981 */ /* 0x002562000c1e1900 */
[----:B------:R-:W-:Y:S05]  /*12a0*/  BRA `(.L_x_15) ;  /* 0x0000000000087947 */ /* 0x000fea0003800000 */
.L_x_16:
[----:B------:R-:W-:Y:S02]  /*12b0*/  ULDC UR4, c[0x0][0x584] ;  /* 0x0001610000047ab9 */ /* 0x000fe40000000800 */
[----:B------:R-:W-:-:S07]  /*12c0*/  IMAD.U32 R18, RZ, RZ, UR4 ;  /* 0x00000004ff127e24 */ /* 0x000fce000f8e00ff */
.L_x_15:
[----:B------:R-:W-:-:S13]  /*12d0*/  LOP3.LUT P0, RZ, R0, 0xff, RZ, 0xc0, !PT ;  /* 0x000000ff00ff7812 */ /* 0x000fda000780c0ff */
[----:B------:R-:W-:Y:S05]  /*12e0*/  @!P0 EXIT ;  /* 0x000000000000894d */ /* 0x000fea0003800000 */
[----:B------:R-:W-:Y:S01]  /*12f0*/  ULDC UR4, c[0x0][0x28c] ;  /* 0x0000a30000047ab9 */ /* 0x000fe20000000800 */
[----:B------:R-:W-:Y:S01]  /*1300*/  UMOV UR38, URZ ;  /* 0x0000003f00267c82 */ /* 0x000fe20008000000 */
[----:B------:R-:W-:Y:S01]  /*1310*/  UIADD3 UR4, UR4, 0x1f, URZ ;  /* 0x0000001f04047890 */ /* 0x000fe2000fffe03f */
[----:B------:R-:W-:-:S03]  /*1320*/  UMOV UR39, URZ ;  /* 0x0000003f00277c82 */ /* 0x000fc60008000000 */
[----:B------:R-:W-:-:S04]  /*1330*/  USHF.R.S32.HI UR5, URZ, 0x1f, UR4 ;  /* 0x0000001f3f057899 */ /* 0x000fc80008011404 */
[----:B------:R-:W-:-:S04]  /*1340*/  ULEA.HI UR5, UR5, UR4, URZ, 0x5 ;  /* 0x0000000405057291 */ /* 0x000fc8000f8f283f */
[----:B------:R-:W-:-:S12]  /*1350*/  USHF.R.S32.HI UR44, URZ, 0x5, UR5 ;  /* 0x000000053f2c7899 */ /* 0x000fd80008011405 */
.L_x_552:
[----:B------:R-:W3:Y:S01]  /*1360*/  S2R R0, SR_TID.X ;  /* 0x0000000000007919 */ /* 0x000ee20000002100 */
[----:B----4-:R-:W4:Y:S01]  /*1370*/  S2UR UR7, SR_CgaCtaId ;  /* 0x00000000000779c3 */ /* 0x010f220000008800 */
[----:B------:R-:W-:Y:S02]  /*1380*/  UMOV UR6, 0x400 ;  /* 0x0000040000067882 */ /* 0x000fe40000000000 */
[----:B----4-:R-:W-:Y:S01]  /*1390*/  ULEA UR6, UR7, UR6, 0x18 ;  /* 0x0000000607067291 */ /* 0x010fe2000f8ec03f */
[----:B---3--:R-:W-:-:S04]  /*13a0*/  LOP3.LUT R0, R0, 0x80, RZ, 0xc0, !PT ;  /* 0x0000008000007812 */ /* 0x008fc800078ec0ff */
[----:B------:R-:W-:-:S06]  /*13b0*/  SHF.R.U32.HI R0, RZ, 0x7, R0 ;  /* 0x00000007ff007819 */ /* 0x000fcc0000011600 */
[----:B------:R-:W3:Y:S02]  /*13c0*/  SHFL.IDX PT, R0, R0, RZ, 0x1f ;  /* 0x00001fff00007589 */ /* 0x000ee400000e0000 */
[----:B---3--:R-:W-:-:S13]  /*13d0*/  R2UR UR4, R0 ;  /* 0x00000000000472ca */ /* 0x008fda00000e0000 */
[----:B------:R-:W-:-:S04]  /*13e0*/  ULEA.HI UR5, UR4, UR4, URZ, 0x1 ;  /* 0x0000000404057291 */ /* 0x000fc8000f8f083f */
[----:B------:R-:W-:-:S04]  /*13f0*/  ULOP3.LUT UR5, UR5, 0x1ffffe, URZ, 0xc0, !UPT ;  /* 0x001ffffe05057892 */ /* 0x000fc8000f8ec03f */
[----:B------:R-:W-:-:S03]  /*1400*/  UIADD3 UR5, UR4, -UR5, URZ ;  /* 0x8000000504057290 */ /* 0x000fc6000fffe03f */
[----:B------:R-:W-:Y:S01]  /*1410*/  ULDC UR4, c[0x0][0x28c] ;  /* 0x0000a30000047ab9 */ /* 0x000fe20000000800 */
[----:B------:R-:W-:Y:S01]  /*1420*/  ULEA UR5, UR5, UR6, 0xb ;  /* 0x0000000605057291 */ /* 0x000fe2000f8e583f */
[----:B------:R-:W-:-:S03]  /*1430*/  ISETP.LT.AND P0, PT, RZ, UR4, PT ;  /* 0x00000004ff007c0c */ /* 0x000fc6000bf01270 */
[----:B------:R-:W-:-:S04]  /*1440*/  UIADD3 UR5, UR5, 0x100, URZ ;  /* 0x0000010005057890 */ /* 0x000fc8000fffe03f */
[----:B------:R-:W-:-:S04]  /*1450*/  USHF.R.U32.HI UR5, URZ, 0x4, UR5 ;  /* 0x000000043f057899 */ /* 0x000fc80008011605 */
[----:B------:R-:W-:-:S04]  /*1460*/  ULOP3.LUT UR5, UR5, 0x3fff, URZ, 0xc0, !UPT ;  /* 0x00003fff05057892 */ /* 0x000fc8000f8ec03f */
[----:B------:R-:W-:Y:S01]  /*1470*/  ULOP3.LUT UR45, UR5, 0x10000, URZ, 0xfc, !UPT ;  /* 0x00010000052d7892 */ /* 0x000fe2000f8efc3f */
[----:B------:R-:W-:Y:S11]  /*1480*/  @P0 BRA `(.L_x_17) ;  /* 0x0000000000400947 */ /* 0x000ff60003800000 */
[----:B------:R-:W-:Y:S01]  /*1490*/  MOV R0, 0x0 ;  /* 0x0000000000007802 */ /* 0x000fe20000000f00 */
[----:B------:R-:W-:Y:S01]  /*14a0*/  ULDC.64 UR4, c[0x4][0x68] ;  /* 0x01001a0000047ab9 */ /* 0x000fe20000000a00 */
[----:B------:R-:W-:Y:S01]  /*14b0*/  ULDC.64 UR6, c[0x4][0x8] ;  /* 0x0100020000067ab9 */ /* 0x000fe20000000a00 */
[----:B------:R-:W-:Y:S01]  /*14c0*/  IMAD.U32 R4, RZ, RZ, UR4 ;  /* 0x00000004ff047e24 */ /* 0x000fe2000f8e00ff */
[----:B-12---:R1:W2:Y:S01]  /*14d0*/  LDC.64 R2, c[0x4][R0] ;  /* 0x0100000000027b82 */ /* 0x0062a20000000a00 */
[----:B------:R-:W-:Y:S01]  /*14e0*/  IMAD.U32 R5, RZ, RZ, UR5 ;  /* 0x00000005ff057e24 */ /* 0x000fe2000f8e00ff */
[----:B------:R-:W-:Y:S01]  /*14f0*/  ULDC.64 UR4, c[0x4][0x70] ;  /* 0x01001c0000047ab9 */ /* 0x000fe20000000a00 */
[----:B------:R-:W-:Y:S02]  /*1500*/  IMAD.U32 R10, RZ, RZ, UR6 ;  /* 0x00000006ff0a7e24 */ /* 0x000fe4000f8e00ff */
[----:B0-----:R-:W-:Y:S02]  /*1510*/  IMAD.U32 R6, RZ, RZ, UR4 ;  /* 0x00000004ff067e24 */ /* 0x001fe4000f8e00ff */
[----:B------:R-:W-:-:S02]  /*1520*/  IMAD.U32 R7, RZ, RZ, UR5 ;  /* 0x00000005ff077e24 */ /* 0x000fc4000f8e00ff */
[----:B------:R-:W-:Y:S02]  /*1530*/  IMAD.U32 R11, RZ, RZ, UR7 ;  /* 0x00000007ff0b7e24 */ /* 0x000fe4000f8e00ff */
[----:B------:R-:W-:Y:S02]  /*1540*/  IMAD.MOV.U32 R8, RZ, RZ, 0x1e1 ;  /* 0x000001e1ff087424 */ /* 0x000fe400078e00ff */
[----:B------:R-:W-:Y:S02]  /*1550*/  IMAD.MOV.U32 R12, RZ, RZ, 0x1 ;  /* 0x00000001ff0c7424 */ /* 0x000fe400078e00ff */
[----:B-1----:R-:W-:-:S07]  /*1560*/  IMAD.MOV.U32 R13, RZ, RZ, RZ ;  /* 0x000000ffff0d7224 */ /* 0x002fce00078e00ff */
[----:B------:R-:W-:-:S07]  /*1570*/  LEPC R20, `(.L_x_17) ;  /* 0x000000001014794e */ /* 0x000fce0000000000 */
[----:B--2--5:R-:W-:Y:S05]  /*1580*/  CALL.ABS.NOINC R2 ;  /* 0x0000000002007343 */ /* 0x024fea0003c00000 */
.L_x_17:
[----:B------:R-:W-:-:S06]  /*1590*/  ULOP3.LUT UR4, UR40, 0x1, URZ, 0xfc, !UPT ;  /* 0x0000000128047892 */ /* 0x000fcc000f8efc3f */
[----:B------:R-:W-:-:S05]  /*15a0*/  IMAD.U32 R0, RZ, RZ, UR4 ;  /* 0x00000004ff007e24 */ /* 0x000fca000f8e00ff */
[----:B------:R-:W-:-:S13]  /*15b0*/  ISETP.NE.AND P0, PT, R0, 0x3, PT ;  /* 0x000000030000780c */ /* 0x000fda0003f05270 */
[----:B------:R-:W-:Y:S05]  /*15c0*/  @!P0 BRA `(.L_x_18) ;  /* 0x0000000000048947 */ /* 0x000fea0003800000 */
[----:B------:R-:W-:Y:S01]  /*15d0*/  BPT.TRAP 0x1 ;  /* 0x000000040000795c */ /* 0x000fe20000300000 */
.L_x_18:
[----:B------:R-:W3:Y:S01]  /*15e0*/  S2UR UR5, SR_CgaCtaId ;  /* 0x00000000000579c3 */ /* 0x000ee20000008800 */
[----:B------:R-:W-:Y:S01]  /*15f0*/  UMOV UR4, 0x400 ;  /* 0x0000040000047882 */ /* 0x000fe20000000000 */
[----:B-12---:R-:W-:Y:S02]  /*1600*/  IMAD.U32 R2, RZ, RZ, UR38 ;  /* 0x00000026ff027e24 */ /* 0x006fe4000f8e00ff */
[----:B------:R-:W-:-:S03]  /*1610*/  IMAD.U32 R3, RZ, RZ, UR39 ;  /* 0x00000027ff037e24 */ /* 0x000fc6000f8e00ff */
[----:B------:R-:W-:Y:S01]  /*1620*/  SHF.L.U32 R2, R2, 0x1f, RZ ;  /* 0x0000001f02027819 */ /* 0x000fe200000006ff */
[----:B---3--:R-:W-:-:S06]  /*1630*/  ULEA UR4, UR5, UR4, 0x18 ;  /* 0x0000000405047291 */ /* 0x008fcc000f8ec03f */
[----:B------:R-:W-:-:S04]  /*1640*/  IMAD.U32 R0, RZ, RZ, UR4 ;  /* 0x00000004ff007e24 */ /* 0x000fc8000f8e00ff */
[----:B------:R-:W-:-:S04]  /*1650*/  IMAD R3, R3, 0x8, R0 ;  /* 0x0000000803037824 */ /* 0x000fc800078e0200 */
[----:B------:R1:W2:Y:S01]  /*1660*/  SYNCS.PHASECHK.TRANS64.TRYWAIT P1, [R3+URZ], R2 ;  /* 0x00000002030075a7 */ /* 0x0002a2000802017f */
[----:B------:R-:W-:Y:S05]  /*1670*/  @!P0 BRA `(.L_x_19) ;  /* 0x0000000000048947 */ /* 0x000fea0003800000 */
[----:B------:R-:W-:Y:S01]  /*1680*/  BPT.TRAP 0x1 ;  /* 0x000000040000795c */ /* 0x000fe20000300000 */
.L_x_19:
[----:B--2---:R-:W-:Y:S05]  /*1690*/  @P1 BRA `(.L_x_20) ;  /* 0x0000000000081947 */ /* 0x004fea0003800000 */
[----:B------:R-:W2:Y:S02]  /*16a0*/  SYNCS.PHASECHK.TRANS64.TRYWAIT P1, [R3+URZ], R2 ;  /* 0x00000002030075a7 */ /* 0x000ea4000802017f */
[----:B--2---:R-:W-:Y:S05]  /*16b0*/  @!P1 BRA `(.L_x_21) ;  /* 0x0000010800ec9947 */ /* 0x004fea0003800000 */
.L_x_20:
[----:B------:R-:W-:-:S04]  /*16c0*/  UISETP.LT.AND UP0, UPT, UR44, 0x1, UPT ;  /* 0x000000012c00788c */ /* 0x000fc8000bf01270 */
[----:B------:R-:W-:-:S06]  /*16d0*/  USEL UR4, UR44, 0x1, UP0 ;  /* 0x000000012c047887 */ /* 0x000fcc0008000000 */
[----:B------:R-:W-:Y:S01]  /*16e0*/  IMAD.U32 R4, RZ, RZ, UR4 ;  /* 0x00000004ff047e24 */ /* 0x000fe2000f8e00ff */
[----:B------:R-:W-:Y:S05]  /*16f0*/  WARPSYNC.ALL ;  /* 0x0000000000007948 */ /* 0x000fea0003800000 */
[----:B------:R-:W-:-:S04]  /*1700*/  IADD3 R4, -R4, UR44, RZ ;  /* 0x0000002c04047c10 */ /* 0x000fc8000fffe1ff */
[----:B------:R-:W-:Y:S02]  /*1710*/  ISETP.GE.AND P1, PT, R4, 0x1, PT ;  /* 0x000000010400780c */ /* 0x000fe40003f26270 */
[----:B------:R-:W-:Y:S01]  /*1720*/  R2UR UR4, R0 ;  /* 0x00000000000472ca */ /* 0x000fe200000e0000 */
[----:B------:R-:W-:Y:S01]  /*1730*/  WARPGROUP.ARRIVE ;  /* 0x00000000000079c5 */ /* 0x000fe20000000000 */
[----:B------:R-:W-:Y:S01]  /*1740*/  UMOV UR5, 0xc0000010 ;  /* 0xc000001000057882 */ /* 0x000fe20000000000 */
[----:B------:R-:W-:-:S10]  /*1750*/  UMOV UR7, 0xc0000010 ;  /* 0xc000001000077882 */ /* 0x000fd40000000000 */
[----:B------:R-:W-:-:S04]  /*1760*/  UIADD3 UR4, UR4, 0xa100, URZ ;  /* 0x0000a10004047890 */ /* 0x000fc8000fffe03f */
[----:B------:R-:W-:-:S04]  /*1770*/  USHF.R.U32.HI UR4, URZ, 0x4, UR4 ;  /* 0x000000043f047899 */ /* 0x000fc80008011604 */
[----:B------:R-:W-:-:S04]  /*1780*/  ULOP3.LUT UR4, UR4, 0x3fff, URZ, 0xc0, !UPT ;  /* 0x00003fff04047892 */ /* 0x000fc8000f8ec03f */
[----:B------:R-:W-:Y:S02]  /*1790*/  ULOP3.LUT UR9, UR4, 0x10000, URZ, 0xfc, !UPT ;  /* 0x0001000004097892 */ /* 0x000fe4000f8efc3f */
[----:B------:R-:W-:Y:S02]  /*17a0*/  ULEA UR4, UR39, UR45, 0x9 ;  /* 0x0000002d27047291 */ /* 0x000fe4000f8e483f */
[----:B------:R-:W-:-:S09]  /*17b0*/  ULEA UR6, UR39, UR9, 0x9 ;  /* 0x0000000927067291 */ /* 0x000fd2000f8e483f */
[----:B------:R-:W-:Y:S01]  /*17c0*/  IGMMA.64x256x32.S8.S8 R24, gdesc[UR4], RZ, !UPT, gsb0 ;  /* 0x06600000041879f1 */ /* 0x000fe2000c0410ff */
[----:B------:R-:W-:Y:S01]  /*17d0*/  UIADD3 UR4, UR4, 0x100, URZ ;  /* 0x0000010004047890 */ /* 0x000fe2000fffe03f */
[----:B------:R-:W-:Y:S01]  /*17e0*/  UMOV UR5, 0xc0000010 ;  /* 0xc000001000057882 */ /* 0x000fe20000000000 */
[----:B------:R-:W-:Y:S02]  /*17f0*/  WARPGROUP.DEPBAR.LE gsb0, 0x0 ;  /* 0x00008000000079c5 */ /* 0x000fe40000010000 */
[----:B------:R-:W-:Y:S04]  /*1800*/  STL.64 [R1], R24 ;  /* 0x0000001801007387 */ /* 0x000fe80000100a00 */
[----:B------:R-:W-:Y:S04]  /*1810*/  STL.64 [R1+0x8], R26 ;  /* 0x0000081a01007387 */ /* 0x000fe80000100a00 */
        /* <DEDUP_REMOVED lines=61> */
[----:B------:R3:W-:Y:S02]  /*1bf0*/  STL.64 [R1+0x1f8], R150 ;  /* 0x0001f89601007387 */ /* 0x0007e40000100a00 */
[----:B---3--:R-:W-:-:S06]  /*1c00*/  WARPGROUP.ARRIVE ;  /* 0x00000000000079c5 */ /* 0x008fcc0000000000 */
[----:B------:R-:W-:Y:S03]  /*1c10*/  IGMMA.64x256x32.S8.S8 R24, gdesc[UR4], RZ, !UPT, gsb0 ;  /* 0x06600000041879f1 */ /* 0x000fe6000c0410ff */
[----:B------:R-:W-:Y:S02]  /*1c20*/  WARPGROUP.DEPBAR.LE gsb0, 0x0 ;  /* 0x00008000000079c5 */ /* 0x000fe40000010000 */
[----:B------:R-:W-:Y:S05]  /*1c30*/  @!P1 BRA `(.L_x_22) ;  /* 0x0000000c00989947 */ /* 0x000fea0003800000 */
[----:B------:R-:W-:Y:S02]  /*1c40*/  UIADD3 UR4, UR39, 0x1, URZ ;  /* 0x0000000127047890 */ /* 0x000fe4000fffe03f */
[----:B-12---:R-:W-:Y:S02]  /*1c50*/  IMAD.U32 R2, RZ, RZ, UR39 ;  /* 0x00000027ff027e24 */ /* 0x006fe4000f8e00ff */
[----:B------:R-:W-:-:S04]  /*1c60*/  UISETP.NE.AND UP0, UPT, UR4, 0x5, UPT ;  /* 0x000000050400788c */ /* 0x000fc8000bf05270 */
[----:B------:R-:W-:Y:S02]  /*1c70*/  USEL UR5, URZ, 0x1, UP0 ;  /* 0x000000013f057887 */ /* 0x000fe40008000000 */
[----:B------:R-:W-:Y:S02]  /*1c80*/  USEL UR8, UR4, URZ, UP0 ;  /* 0x0000003f04087287 */ /* 0x000fe40008000000 */
[----:B------:R-:W-:-:S06]  /*1c90*/  ULOP3.LUT UR5, UR38, UR5, URZ, 0x3c, !UPT ;  /* 0x0000000526057292 */ /* 0x000fcc000f8e3c3f */
[----:B------:R-:W-:-:S07]  /*1ca0*/  IMAD.U32 R3, RZ, RZ, UR5 ;  /* 0x00000005ff037e24 */ /* 0x000fce000f8e00ff */
.L_x_29:
[----:B------:R-:W-:Y:S05]  /*1cb0*/  @!P0 BRA `(.L_x_23) ;  /* 0x0000000000048947 */ /* 0x000fea0003800000 */
[----:B------:R-:W-:Y:S01]  /*1cc0*/  BPT.TRAP 0x1 ;  /* 0x000000040000795c */ /* 0x000fe20000300000 */
.L_x_23:
[----:B------:R-:W1:Y:S01]  /*1cd0*/  S2UR UR5, SR_CgaCtaId ;  /* 0x00000000000579c3 */ /* 0x000e620000008800 */
[----:B------:R-:W-:Y:S01]  /*1ce0*/  UMOV UR4, 0x400 ;  /* 0x0000040000047882 */ /* 0x000fe20000000000 */
[----:B------:R-:W-:Y:S01]  /*1cf0*/  IMAD.U32 R5, RZ, RZ, UR8 ;  /* 0x00000008ff057e24 */ /* 0x000fe2000f8e00ff */
[----:B0-----:R-:W-:Y:S01]  /*1d00*/  SHF.L.U32 R6, R3, 0x1f, RZ ;  /* 0x0000001f03067819 */ /* 0x001fe200000006ff */
[----:B-1----:R-:W-:-:S06]  /*1d10*/  ULEA UR4, UR5, UR4, 0x18 ;  /* 0x0000000405047291 */ /* 0x002fcc000f8ec03f */
[----:B------:R-:W-:-:S04]  /*1d20*/  IMAD.U32 R0, RZ, RZ, UR4 ;  /* 0x00000004ff007e24 */ /* 0x000fc8000f8e00ff */
[----:B------:R-:W-:-:S04]  /*1d30*/  IMAD R5, R5, 0x8, R0 ;  /* 0x0000000805057824 */ /* 0x000fc800078e0200 */
[----:B------:R0:W1:Y:S01]  /*1d40*/  SYNCS.PHASECHK.TRANS64.TRYWAIT P1, [R5+URZ], R6 ;  /* 0x00000006050075a7 */ /* 0x000062000802017f */
[----:B------:R-:W-:Y:S05]  /*1d50*/  @!P0 BRA `(.L_x_24) ;  /* 0x0000000000048947 */ /* 0x000fea0003800000 */
[----:B------:R-:W-:Y:S01]  /*1d60*/  BPT.TRAP 0x1 ;  /* 0x000000040000795c */ /* 0x000fe20000300000 */
.L_x_24:
[----:B-1----:R-:W-:Y:S05]  /*1d70*/  @P1 BRA `(.L_x_25) ;  /* 0x0000000000081947 */ /* 0x002fea0003800000 */
[----:B------:R-:W1:Y:S02]  /*1d80*/  SYNCS.PHASECHK.TRANS64.TRYWAIT P1, [R5+URZ], R6 ;  /* 0x00000006050075a7 */ /* 0x000e64000802017f */
[----:B-1----:R-:W-:Y:S05]  /*1d90*/  @!P1 BRA `(.L_x_26) ;  /* 0x0000010400489947 */ /* 0x002fea0003800000 */
.L_x_25:
[----:B------:R-:W-:Y:S04]  /*1da0*/  STL [R1+0x2b8], R155 ;  /* 0x0002b89b01007387 */ /* 0x000fe80000100800 */
        /* <DEDUP_REMOVED lines=21> */
[----:B------:R2:W-:Y:S04]  /*1f00*/  STL.64 [R1+0x208], R108 ;  /* 0x0002086c01007387 */ /* 0x0005e80000100a00 */
[----:B--2---:R-:W2:Y:S04]  /*1f10*/  LDL.LU.64 R108, [R1] ;  /* 0x00000000016c7983 */ /* 0x004ea80000300a00 */
[----:B------:R-:W2:Y:S04]  /*1f20*/  LDL.LU.64 R110, [R1+0x8] ;  /* 0x00000800016e7983 */ /* 0x000ea80000300a00 */
        /* <DEDUP_REMOVED lines=61> */
[----:B------:R-:W2:Y:S01]  /*2300*/  LDL.LU.64 R234, [R1+0x1f8] ;  /* 0x0001f80001ea7983 */ /* 0x000ea20000300a00 */
[----:B------:R-:W-:-:S02]  /*2310*/  ULEA UR4, UR8, UR45, 0x9 ;  /* 0x0000002d08047291 */ /* 0x000fc4000f8e483f */
[----:B------:R-:W-:Y:S01]  /*2320*/  ULEA UR6, UR8, UR9, 0x9 ;  /* 0x0000000908067291 */ /* 0x000fe2000f8e483f */
[----:B------:R-:W-:Y:S01]  /*2330*/  UMOV UR5, 0xc0000010 ;  /* 0xc000001000057882 */ /* 0x000fe20000000000 */
[----:B------:R-:W-:Y:S01]  /*2340*/  UMOV UR7, 0xc0000010 ;  /* 0xc000001000077882 */ /* 0x000fe20000000000 */
[----:B--2---:R-:W-:-:S06]  /*2350*/  WARPGROUP.ARRIVE ;  /* 0x00000000000079c5 */ /* 0x004fcc0000000000 */
[----:B------:R-:W-:Y:S03]  /*2360*/  IGMMA.64x256x32.S8.S8 R108, gdesc[UR4], R108, gsb0 ;  /* 0x06600000046c79f1 */ /* 0x000fe6000804106c */
        /* <DEDUP_REMOVED lines=65> */
[----:B--2---:R3:W5:Y:S04]  /*2780*/  LDL.LU R155, [R1+0x2b8] ;  /* 0x0002b800019b7983 */ /* 0x0047680000300800 */
        /* <DEDUP_REMOVED lines=22> */
[----:B------:R-:W-:Y:S01]  /*28f0*/  UIADD3 UR4, UR4, 0x100, URZ ;  /* 0x0000010004047890 */ /* 0x000fe2000fffe03f */
[----:B------:R-:W-:Y:S01]  /*2900*/  UMOV UR5, 0xc0000010 ;  /* 0xc000001000057882 */ /* 0x000fe20000000000 */
[----:B--2---:R-:W-:-:S07]  /*2910*/  WARPGROUP.ARRIVE ;  /* 0x00000000000079c5 */ /* 0x004fce0000000000 */
[----:B------:R-:W-:Y:S03]  /*2920*/  IGMMA.64x256x32.S8.S8 R24, gdesc[UR4], R24, gsb0 ;  /* 0x06600000041879f1 */ /* 0x000fe60008041018 */
[----:B------:R-:W-:Y:S02]  /*2930*/  WARPGROUP.DEPBAR.LE gsb0, 0x0 ;  /* 0x00008000000079c5 */ /* 0x000fe40000010000 */
[----:B---3--:R-:W-:Y:S05]  /*2940*/  @!P0 BRA `(.L_x_27) ;  /* 0x0000000000048947 */ /* 0x008fea0003800000 */
[----:B------:R-:W-:Y:S01]  /*2950*/  BPT.TRAP 0x1 ;  /* 0x000000040000795c */ /* 0x000fe20000300000 */
.L_x_27:
[----:B------:R-:W-:Y:S01]  /*2960*/  ISETP.NE.AND P1, PT, R19, RZ, PT ;  /* 0x000000ff1300720c */ /* 0x000fe20003f25270 */
[----:B------:R-:W-:-:S12]  /*2970*/  UISETP.GT.U32.AND UP0, UPT, UR40, 0x1, UPT ;  /* 0x000000012800788c */ /* 0x000fd8000bf04070 */
[----:B01----:R-:W-:-:S04]  /*2980*/  @P1 IMAD R5, R2, 0x8, R0 ;  /* 0x0000000802051824 */ /* 0x003fc800078e0200 */
[----:B------:R-:W-:-:S05]  /*2990*/  @P1 VIADD R5, R5, 0x28 ;  /* 0x0000002805051836 */ /* 0x000fca0000000000 */
[----:B-----5:R-:W-:-:S04]  /*29a0*/  @P1 PRMT R5, R155, 0x654, R5 ;  /* 0x000006549b051816 */ /* 0x020fc80000000005 */
[----:B------:R0:W-:Y:S01]  /*29b0*/  @P1 SYNCS.ARRIVE.TRANS64.RED.A1T0 RZ, [R5+URZ], RZ ;  /* 0x000000ff05ff19a7 */ /* 0x0001e2000810043f */
[----:B------:R-:W-:-:S13]  /*29c0*/  PLOP3.LUT P1, PT, PT, PT, UP0, 0x80, 0x0 ;  /* 0x000000000000781c */ /* 0x000fda0003f2f008 */
[----:B0-----:R-:W-:Y:S05]  /*29d0*/  @P1 BRA `(.L_x_28) ;  /* 0x0000000000041947 */ /* 0x001fea0003800000 */
[----:B------:R-:W-:Y:S01]  /*29e0*/  BPT.TRAP 0x1 ;  /* 0x000000040000795c */ /* 0x000fe20000300000 */
.L_x_28:
[----:B------:R-:W-:Y:S01]  /*29f0*/  UIADD3 UR8, UR8, 0x1, URZ ;  /* 0x0000000108087890 */ /* 0x000fe2000fffe03f */
[----:B------:R-:W-:Y:S01]  /*2a00*/  ISETP.GT.AND P2, PT, R4, 0x1, PT ;  /* 0x000000010400780c */ /* 0x000fe20003f44270 */
[----:B------:R-:W-:Y:S02]  /*2a10*/  VIADD R2, R2, 0x1 ;  /* 0x0000000102027836 */ /* 0x000fe40000000000 */
[----:B------:R-:W-:Y:S01]  /*2a20*/  UISETP.NE.AND UP0, UPT, UR8, 0x5, UPT ;  /* 0x000000050800788c */ /* 0x000fe2000bf05270 */
[----:B------:R-:W-:Y:S02]  /*2a30*/  VIADD R4, R4, 0xffffffff ;  /* 0xffffffff04047836 */ /* 0x000fe40000000000 */
[C---:B------:R-:W-:Y:S01]  /*2a40*/  ISETP.NE.AND P1, PT, R2.reuse, 0x5, PT ;  /* 0x000000050200780c */ /* 0x040fe20003f25270 */
[----:B------:R-:W-:Y:S02]  /*2a50*/  USEL UR4, URZ, 0x1, UP0 ;  /* 0x000000013f047887 */ /* 0x000fe40008000000 */
[----:B------:R-:W-:Y:S01]  /*2a60*/  USEL UR8, UR8, URZ, UP0 ;  /* 0x0000003f08087287 */ /* 0x000fe20008000000 */
[----:B------:R-:W-:-:S03]  /*2a70*/  SEL R2, R2, RZ, P1 ;  /* 0x000000ff02027207 */ /* 0x000fc60000800000 */
[----:B------:R-:W-:Y:S01]  /*2a80*/  LOP3.LUT R3, R3, UR4, RZ, 0x3c, !PT ;  /* 0x0000000403037c12 */ /* 0x000fe2000f8e3cff */
[----:B------:R-:W-:Y:S07]  /*2a90*/  @P2 BRA `(.L_x_29) ;  /* 0xfffffff000842947 */ /* 0x000fee000383ffff */
.L_x_22:
[----:B-12---:R-:W1:Y:S02]  /*2aa0*/  LDC R2, c[0x0][0x28c] ;  /* 0x0000a300ff027b82 */ /* 0x006e640000000800 */
[----:B-1----:R-:W-:-:S13]  /*2ab0*/  ISETP.GE.AND P1, PT, R2, 0x1, PT ;  /* 0x000000010200780c */ /* 0x002fda0003f26270 */
[----:B------:R-:W-:Y:S05]  /*2ac0*/  @!P1 BRA `(.L_x_30) ;  /* 0x0000000000549947 */ /* 0x000fea0003800000 */
[----:B------:R-:W-:Y:S05]  /*2ad0*/  @!P0 BRA `(.L_x_31) ;  /* 0x0000000000048947 */ /* 0x000fea0003800000 */
[----:B------:R-:W-:Y:S01]  /*2ae0*/  BPT.TRAP 0x1 ;  /* 0x000000040000795c */ /* 0x000fe20000300000 */
.L_x_31:
[----:B------:R-:W-:Y:S01]  /*2af0*/  ISETP.NE.AND P0, PT, R19, RZ, PT ;  /* 0x000000ff1300720c */ /* 0x000fe20003f05270 */
[----:B------:R-:W-:-:S12]  /*2b00*/  BSSY B0, `(.L_x_32) ;  /* 0x000000d000007945 */ /* 0x000fd80003800000 */
[----:B------:R-:W-:Y:S05]  /*2b10*/  @!P0 BRA `(.L_x_33) ;  /* 0x00000000002c8947 */ /* 0x000fea0003800000 */
[----:B------:R-:W-:-:S04]  /*2b20*/  UISETP.LT.AND UP0, UPT, UR44, 0x1, UPT ;  /* 0x000000012c00788c */ /* 0x000fc8000bf01270 */
[----:B------:R-:W-:-:S04]  /*2b30*/  USEL UR6, UR44, 0x1, UP0 ;  /* 0x000000012c067887 */ /* 0x000fc80008000000 */
[----:B------:R-:W-:-:S04]  /*2b40*/  UIADD3 UR6, UR39, UR44, -UR6 ;  /* 0x0000002c27067290 */ /* 0x000fc8000fffe806 */
[----:B------:R-:W-:-:S04]  /*2b50*/  UIMAD.WIDE.U32 UR4, UR6, -0x33333333, URZ ;  /* 0xcccccccd060478a5 */ /* 0x000fc8000f8e003f */
[----:B------:R-:W-:-:S04]  /*2b60*/  USHF.R.U32.HI UR4, URZ, 0x2, UR5 ;  /* 0x000000023f047899 */ /* 0x000fc80008011605 */
[----:B------:R-:W-:-:S06]  /*2b70*/  UIMAD UR6, UR4, -0x5, UR6 ;  /* 0xfffffffb040678a4 */ /* 0x000fcc000f8e0206 */
[----:B------:R-:W-:-:S04]  /*2b80*/  IMAD.U32 R2, RZ, RZ, UR6 ;  /* 0x00000006ff027e24 */ /* 0x000fc8000f8e00ff */
[----:B------:R-:W-:-:S04]  /*2b90*/  IMAD R0, R2, 0x8, R0 ;  /* 0x0000000802007824 */ /* 0x000fc800078e0200 */
[----:B------:R-:W-:-:S05]  /*2ba0*/  VIADD R0, R0, 0x28 ;  /* 0x0000002800007836 */ /* 0x000fca0000000000 */
[----:B------:R-:W-:-:S04]  /*2bb0*/  PRMT R0, R155, 0x654, R0 ;  /* 0x000006549b007816 */ /* 0x000fc80000000000 */
[----:B------:R1:W-:Y:S03]  /*2bc0*/  SYNCS.ARRIVE.TRANS64.RED.A1T0 RZ, [R0+URZ], RZ ;  /* 0x000000ff00ff79a7 */ /* 0x0003e6000810043f */
.L_x_33:
[----:B------:R-:W-:Y:S05]  /*2bd0*/  BSYNC B0 ;  /* 0x0000000000007941 */ /* 0x000fea0003800000 */
.L_x_32:
[----:B------:R-:W-:-:S06]  /*2be0*/  UISETP.GT.U32.AND UP0, UPT, UR40, 0x1, UPT ;  /* 0x000000012800788c */ /* 0x000fcc000bf04070 */
[----:B------:R-:W-:-:S13]  /*2bf0*/  PLOP3.LUT P0, PT, PT, PT, UP0, 0x80, 0x0 ;  /* 0x000000000000781c */ /* 0x000fda0003f0f008 */
[----:B------:R-:W-:Y:S05]  /*2c00*/  @P0 BRA `(.L_x_30) ;  /* 0x0000000000040947 */ /* 0x000fea0003800000 */
[----:B------:R-:W-:Y:S01]  /*2c10*/  BPT.TRAP 0x1 ;  /* 0x000000040000795c */ /* 0x000fe20000300000 */
.L_x_30:
[----:B0-----:R-:W0:Y:S01]  /*2c20*/  S2R R6, SR_TID.X ;  /* 0x0000000000067919 */ /* 0x001e220000002100 */
[----:B------:R-:W-:Y:S01]  /*2c30*/  IMAD.MOV.U32 R13, RZ, RZ, 0x6540 ;  /* 0x00006540ff0d7424 */ /* 0x000fe200078e00ff */
[----:B------:R-:W-:Y:S02]  /*2c40*/  UIMAD.WIDE UR8, UR42, 0x100, URZ ;  /* 0x000001002a0878a5 */ /* 0x000fe4000f8e023f */
[----:B------:R-:W-:Y:S01]  /*2c50*/  USHF.R.S32.HI UR10, URZ, 0x1f, UR43 ;  /* 0x0000001f3f0a7899 */ /* 0x000fe2000801142b */
[----:B------:R-:W-:Y:S01]  /*2c60*/  ULDC.64 UR6, c[0x0][0x5d0] ;  /* 0x0001740000067ab9 */ /* 0x000fe20000000a00 */
[----:B------:R-:W-:Y:S02]  /*2c70*/  USHF.L.U32 UR42, UR42, 0x8, URZ ;  /* 0x000000082a2a7899 */ /* 0x000fe4000800063f */
[----:B------:R-:W-:Y:S02]  /*2c80*/  UIMAD UR4, UR10, UR6, URZ ;  /* 0x000000060a0472a4 */ /* 0x000fe4000f8e023f */
[----:B------:R-:W-:-:S02]  /*2c90*/  UIADD3 UR39, UR44, UR39, URZ ;  /* 0x000000272c277290 */ /* 0x000fc4000fffe03f */
[----:B------:R-:W-:Y:S02]  /*2ca0*/  UIMAD UR4, UR43, UR7, UR4 ;  /* 0x000000072b0472a4 */ /* 0x000fe4000f8e0204 */
[----:B------:R-:W-:Y:S02]  /*2cb0*/  UISETP.GT.U32.AND UP1, UPT, UR39, 0x4, UPT ;  /* 0x000000042700788c */ /* 0x000fe4000bf24070 */
[----:B------:R-:W-:Y:S02]  /*2cc0*/  UISETP.GE.U32.AND UP2, UPT, UR44, 0x5, UPT ;  /* 0x000000052c00788c */ /* 0x000fe4000bf46070 */
[----:B------:R-:W-:Y:S01]  /*2cd0*/  UISETP.LT.U32.AND UP1, UPT, UR44, 0x5, UP1 ;  /* 0x000000052c00788c */ /* 0x000fe20008f21070 */
[--C-:B0-----:R-:W-:Y:S01]  /*2ce0*/  SHF.R.U32.HI R2, RZ, 0x7, R6.reuse ;  /* 0x00000007ff027819 */ /* 0x101fe20000011606 */
[----:B------:R-:W-:Y:S01]  /*2cf0*/  IMAD.SHL.U32 R12, R6, 0x2, RZ ;  /* 0x00000002060c7824 */ /* 0x000fe200078e00ff */
[----:B------:R-:W-:Y:S02]  /*2d00*/  SHF.R.U32.HI R3, RZ, 0x2, R6 ;  /* 0x00000002ff037819 */ /* 0x000fe40000011606 */
[----:B------:R-:W-:-:S02]  /*2d10*/  LOP3.LUT R2, R2, 0x1, RZ, 0xc0, !PT ;  /* 0x0000000102027812 */ /* 0x000fc400078ec0ff */
[----:B------:R-:W-:Y:S02]  /*2d20*/  LOP3.LUT R4, R6, 0x60, RZ, 0xc0, !PT ;  /* 0x0000006006047812 */ /* 0x000fe400078ec0ff */
[----:B------:R-:W-:Y:S01]  /*2d30*/  LOP3.LUT R3, R3, 0x7, RZ, 0xc0, !PT ;  /* 0x0000000703037812 */ /* 0x000fe200078ec0ff */
[----:B------:R-:W-:Y:S01]  /*2d40*/  IMAD.SHL.U32 R160, R2, 0x40, RZ ;  /* 0x0000004002a07824 */ /* 0x000fe200078e00ff */
[----:B------:R-:W-:Y:S02]  /*2d50*/  LOP3.LUT R12, R12, 0x6, RZ, 0xc0, !PT ;  /* 0x000000060c0c7812 */ /* 0x000fe400078ec0ff */
[----:B------:R-:W-:Y:S02]  /*2d60*/  SHF.R.U32.HI R4, RZ, 0x1, R4 ;  /* 0x00000001ff047819 */ /* 0x000fe40000011604 */
[--C-:B------:R-:W-:Y:S02]  /*2d70*/  LOP3.LUT R160, R160, 0x40, R3.reuse, 0xe2, !PT ;  /* 0x00000040a0a07812 */ /* 0x100fe400078ee203 */
[----:B------:R-:W-:Y:S01]  /*2d80*/  PRMT R12, R12, R13, UR41 ;  /* 0x000000290c0c7e16 */ /* 0x000fe2000800000d */
[----:B------:R-:W-:Y:S01]  /*2d90*/  USHF.L.U32 UR41, UR41, 0x8, URZ ;  /* 0x0000000829297899 */ /* 0x000fe2000800063f */
[----:B-1----:R-:W-:Y:S01]  /*2da0*/  IADD3 R0, RZ, -R4, -R3 ;  /* 0x80000004ff007210 */ /* 0x002fe20007ffe803 */
[----:B------:R-:W-:Y:S01]  /*2db0*/  IMAD.MOV.U32 R3, RZ, RZ, -0x2 ;  /* 0xfffffffeff037424 */ /* 0x000fe200078e00ff */
[----:B------:R-:W-:Y:S01]  /*2dc0*/  LOP3.LUT R160, R160, UR8, R4, 0xfe, !PT ;  /* 0x00000008a0a07c12 */ /* 0x000fe2000f8efe04 */
[----:B------:R-:W-:Y:S01]  /*2dd0*/  IMAD.U32 R4, RZ, RZ, UR6 ;  /* 0x00000006ff047e24 */ /* 0x000fe2000f8e00ff */
[----:B------:R-:W-:Y:S01]  /*2de0*/  SHF.R.S32.HI R13, RZ, 0x1f, R12 ;  /* 0x0000001fff0d7819 */ /* 0x000fe2000001140c */
[----:B------:R-:W-:Y:S01]  /*2df0*/  ULDC UR6, c[0x0][0x284] ;  /* 0x0000a10000067ab9 */ /* 0x000fe20000000800 */
[----:B------:R-:W-:-:S02]  /*2e00*/  IMAD R0, R2, -0x40, R0 ;  /* 0xffffffc002007824 */ /* 0x000fc400078e0200 */
[----:B------:R-:W-:Y:S02]  /*2e10*/  IMAD.U32 R154, RZ, RZ, UR6 ;  /* 0x00000006ff9a7e24 */ /* 0x000fe4000f8e00ff */
[----:B------:R-:W-:-:S03]  /*2e20*/  IMAD.WIDE.U32 R4, R4, UR43, R12 ;  /* 0x0000002b04047c25 */ /* 0x000fc6000f8e000c */
[----:B------:R-:W-:Y:S01]  /*2e30*/  IADD3 R154, R154, -UR42, R0 ;  /* 0x8000002a9a9a7c10 */ /* 0x000fe2000fffe000 */
[----:B------:R-:W-:Y:S01]  /*2e40*/  VIADD R5, R5, UR4 ;  /* 0x0000000405057c36 */ /* 0x000fe20008000000 */
[----:B------:R-:W-:Y:S01]  /*2e50*/  ULDC UR4, c[0x0][0x288] ;  /* 0x0000a20000047ab9 */ /* 0x000fe20000000800 */
[----:B------:R-:W-:Y:S01]  /*2e60*/  LOP3.LUT R0, R6, 0x3, RZ, 0xc0, !PT ;  /* 0x0000000306007812 */ /* 0x000fe200078ec0ff */
[----:B------:R-:W-:-:S04]  /*2e70*/  UISETP.GE.AND UP0, UPT, UR41, UR4, UPT ;  /* 0x000000042900728c */ /* 0x000fc8000bf06270 */
[----:B------:R-:W-:Y:S01]  /*2e80*/  UISETP.GE.OR UP0, UPT, UR42, UR6, UP0 ;  /* 0x000000062a00728c */ /* 0x000fe20008706670 */
[----:B------:R-:W-:Y:S01]  /*2e90*/  IMAD R0, R0, R3, UR4 ;  /* 0x0000000400007e24 */ /* 0x000fe2000f8e0203 */
[----:B------:R-:W-:Y:S02]  /*2ea0*/  UIMAD.WIDE.U32 UR4, UR39, -0x33333333, URZ ;  /* 0xcccccccd270478a5 */ /* 0x000fe4000f8e003f */
[----:B------:R-:W-:Y:S01]  /*2eb0*/  USEL UR6, URZ, 0x1, !UP1 ;  /* 0x000000013f067887 */ /* 0x000fe2000c800000 */
[----:B------:R-:W-:Y:S01]  /*2ec0*/  VIADD R0, R0, -UR41 ;  /* 0x8000002900007c36 */ /* 0x000fe20008000000 */
[----:B------:R-:W-:Y:S01]  /*2ed0*/  PLOP3.LUT P0, PT, PT, PT, UP0, 0x80, 0x0 ;  /* 0x000000000000781c */ /* 0x000fe20003f0f008 */
[----:B------:R-:W-:Y:S02]  /*2ee0*/  USHF.R.U32.HI UR4, URZ, 0x2, UR5 ;  /* 0x000000023f047899 */ /* 0x000fe40008011605 */
[----:B------:R-:W-:Y:S02]  /*2ef0*/  ULOP3.LUT UR38, UR38, UR6, URZ, 0x3c, !UPT ;  /* 0x0000000626267292 */ /* 0x000fe4000f8e3c3f */
[----:B------:R-:W-:-:S02]  /*2f00*/  UIMAD UR39, UR4, -0x5, UR39 ;  /* 0xfffffffb042778a4 */ /* 0x000fc4000f8e0227 */
[----:B------:R-:W-:Y:S01]  /*2f10*/  @UP2 ULOP3.LUT UR38, UR38, 0x1, UR4, 0x78, !UPT ;  /* 0x0000000126262892 */ /* 0x000fe2000f8e7804 */
[----:B------:R-:W-:-:S05]  /*2f20*/  UMOV UR42, 0xffffffff ;  /* 0xffffffff002a7882 */ /* 0x000fca0000000000 */
[----:B------:R-:W-:Y:S06]  /*2f30*/  @P0 BRA `(.L_x_34) ;  /* 0x000000d000f80947 */ /* 0x000fec0003800000 */
[----:B------:R-:W0:Y:S01]  /*2f40*/  LDC.64 R2, c[0x0][0x5c8] ;  /* 0x00017200ff027b82 */ /* 0x000e220000000a00 */
[----:B------:R-:W-:Y:S01]  /*2f50*/  ULDC.64 UR4, c[0x0][0x5c0] ;  /* 0x0001700000047ab9 */ /* 0x000fe20000000a00 */
[----:B------:R-:W-:Y:S01]  /*2f60*/  BSSY B0, `(.L_x_34) ;  /* 0x0000d3b000007945 */ /* 0x000fe20003800000 */
[C---:B0-----:R-:W-:Y:S01]  /*2f70*/  IMAD R6, R2.reuse, UR9, RZ ;  /* 0x0000000902067c24 */ /* 0x041fe2000f8e02ff */
[----:B------:R-:W-:Y:S01]  /*2f80*/  SHF.L.U64.HI R9, R2, 0x3, R3 ;  /* 0x0000000302097819 */ /* 0x000fe20000010203 */
[----:B------:R-:W-:-:S04]  /*2f90*/  IMAD.WIDE.U32 R4, R160, R2, R4 ;  /* 0x00000002a0047225 */ /* 0x000fc800078e0004 */
[----:B------:R-:W-:Y:S01]  /*2fa0*/  IMAD R6, R160, R3, R6 ;  /* 0x00000003a0067224 */ /* 0x000fe200078e0206 */
[----:B------:R-:W-:Y:S01]  /*2fb0*/  IADD3 R4, P0, R4, UR4, RZ ;  /* 0x0000000404047c10 */ /* 0x000fe2000ff1e0ff */
[----:B------:R-:W-:Y:S02]  /*2fc0*/  IMAD.SHL.U32 R8, R2, 0x8, RZ ;  /* 0x0000000802087824 */ /* 0x000fe400078e00ff */
[----:B------:R-:W-:-:S03]  /*2fd0*/  IMAD.IADD R6, R5, 0x1, R6 ;  /* 0x0000000105067824 */ /* 0x000fc600078e0206 */
[-C--:B------:R-:W-:Y:S02]  /*2fe0*/  IADD3 R10, P1, R8, R4.reuse, RZ ;  /* 0x00000004080a7210 */ /* 0x080fe40007f3e0ff */
[----:B------:R-:W-:Y:S02]  /*2ff0*/  IADD3.X R5, R6, UR5, RZ, P0, !PT ;  /* 0x0000000506057c10 */ /* 0x000fe400087fe4ff */
[----:B------:R-:W-:-:S03]  /*3000*/  LEA R6, P0, R2, R4, 0x7 ;  /* 0x0000000402067211 */ /* 0x000fc600078038ff */
[----:B------:R-:W-:Y:S01]  /*3010*/  IMAD.X R11, R9, 0x1, R5, P1 ;  /* 0x00000001090b7824 */ /* 0x000fe200008e0605 */
[----:B------:R-:W-:Y:S02]  /*3020*/  LEA.HI.X R7, R2, R5, R3, 0x7, P0 ;  /* 0x0000000502077211 */ /* 0x000fe400000f3c03 */
[----:B-----5:R-:W-:Y:S02]  /*3030*/  ISETP.NE.AND P0, PT, R18, RZ, PT ;  /* 0x000000ff1200720c */ /* 0x020fe40003f05270 */
[----:B------:R-:W-:-:S05]  /*3040*/  IADD3 R8, P2, R8, R6, RZ ;  /* 0x0000000608087210 */ /* 0x000fca0007f5e0ff */
[----:B------:R-:W-:-:S06]  /*3050*/  IMAD.X R9, R9, 0x1, R7, P2 ;  /* 0x0000000109097824 */ /* 0x000fcc00010e0607 */
[----:B------:R-:W-:Y:S05]  /*3060*/  @!P0 BRA `(.L_x_35) ;  /* 0x0000009800988947 */ /* 0x000fea0003800000 */
[----:B------:R-:W0:Y:S01]  /*3070*/  LDC.64 R20, c[0x0][0x5b0] ;  /* 0x00016c00ff147b82 */ /* 0x000e220000000a00 */
[----:B------:R-:W-:Y:S01]  /*3080*/  ULDC.64 UR6, c[0x0][0x5b8] ;  /* 0x00016e0000067ab9 */ /* 0x000fe20000000a00 */
[----:B------:R-:W-:Y:S01]  /*3090*/  ISETP.GE.AND P1, PT, R154, 0x1, PT ;  /* 0x000000019a00780c */ /* 0x000fe20003f26270 */
[----:B------:R-:W-:Y:S02]  /*30a0*/  UIMAD UR4, UR10, UR6, URZ ;  /* 0x000000060a0472a4 */ /* 0x000fe4000f8e023f */
[----:B------:R-:W-:Y:S01]  /*30b0*/  IMAD.U32 R156, RZ, RZ, UR6 ;  /* 0x00000006ff9c7e24 */ /* 0x000fe2000f8e00ff */
[----:B------:R-:W-:Y:S01]  /*30c0*/  BSSY B1, `(.L_x_36) ;  /* 0x000000e000017945 */ /* 0x000fe20003800000 */
[----:B------:R-:W-:Y:S01]  /*30d0*/  ISETP.LT.OR P2, PT, R0, 0x1, !P1 ;  /* 0x000000010000780c */ /* 0x000fe20004f41670 */
[----:B------:R-:W-:Y:S01]  /*30e0*/  UIMAD UR4, UR43, UR7, UR4 ;  /* 0x000000072b0472a4 */ /* 0x000fe2000f8e0204 */
[----:B------:R-:W1:Y:S01]  /*30f0*/  LDC.64 R22, c[0x0][0x5a8] ;  /* 0x00016a00ff167b82 */ /* 0x000e620000000a00 */
[----:B------:R-:W-:-:S04]  /*3100*/  IMAD.WIDE.U32 R156, R156, UR43, R12 ;  /* 0x0000002b9c9c7c25 */ /* 0x000fc8000f8e000c */
[----:B------:R-:W-:Y:S02]  /*3110*/  VIADD R153, R157, UR4 ;  /* 0x000000049d997c36 */ /* 0x000fe40008000000 */
[----:B------:R-:W-:Y:S02]  /*3120*/  IMAD.MOV.U32 R152, RZ, RZ, R156 ;  /* 0x000000ffff987224 */ /* 0x000fe400078e009c */
[----:B0-----:R-:W-:Y:S02]  /*3130*/  IMAD R161, R20, UR9, RZ ;  /* 0x0000000914a17c24 */ /* 0x001fe4000f8e02ff */
[----:B------:R-:W-:-:S04]  /*3140*/  IMAD.WIDE.U32 R2, R160, R20, R152 ;  /* 0x00000014a0027225 */ /* 0x000fc800078e0098 */
[----:B------:R-:W-:Y:S01]  /*3150*/  IMAD R161, R160, R21, R161 ;  /* 0x00000015a0a17224 */ /* 0x000fe200078e02a1 */
[----:B-1----:R-:W-:-:S04]  /*3160*/  IADD3 R14, P0, R2, R22, RZ ;  /* 0x00000016020e7210 */ /* 0x002fc80007f1e0ff */
[----:B------:R-:W-:Y:S01]  /*3170*/  IADD3.X R15, R23, R3, R161, P0, !PT ;  /* 0x00000003170f7210 */ /* 0x000fe200007fe4a1 */
[----:B------:R-:W-:Y:S08]  /*3180*/  @P2 BRA `(.L_x_37) ;  /* 0x0000000000042947 */ /* 0x000ff00003800000 */
[----:B------:R0:W5:Y:S02]  /*3190*/  LDG.E.U8 R16, desc[UR36][R14.64] ;  /* 0x000000240e107981 */ /* 0x000164000c1e1100 */
.L_x_37:
[----:B------:R-:W-:Y:S05]  /*31a0*/  BSYNC B1 ;  /* 0x0000000000017941 */ /* 0x000fea0003800000 */
.L_x_36:
[----:B------:R-:W2:Y:S01]  /*31b0*/  LDL.LU R3, [R1] ;  /* 0x0000000001037983 */ /* 0x000ea20000300800 */
[----:B-----5:R-:W-:Y:S01]  /*31c0*/  LOP3.LUT R2, R16, 0xffff, RZ, 0xc0, !PT ;  /* 0x0000ffff10027812 */ /* 0x020fe200078ec0ff */
[----:B------:R-:W-:Y:S01]  /*31d0*/  BSSY B1, `(.L_x_38) ;  /* 0x000000a000017945 */ /* 0x000fe20003800000 */
[----:B------:R-:W-:Y:S02]  /*31e0*/  ISETP.LT.OR P0, PT, R0, 0x2, !P1 ;  /* 0x000000020000780c */ /* 0x000fe40004f01670 */
[----:B------:R-:W-:-:S05]  /*31f0*/  PRMT R2, R2, 0x8880, RZ ;  /* 0x0000888002027816 */ /* 0x000fca00000000ff */
[----:B------:R-:W-:-:S04]  /*3200*/  IMAD R2, R2, R18, RZ ;  /* 0x0000001202027224 */ /* 0x000fc800078e02ff */
[----:B--2---:R-:W-:-:S05]  /*3210*/  @!P2 IMAD R3, R3, R17, R2 ;  /* 0x000000110303a224 */ /* 0x004fca00078e0202 */
[----:B------:R1:W-:Y:S01]  /*3220*/  @!P2 STG.E.U8 desc[UR36][R4.64], R3 ;  /* 0x000000030400a986 */ /* 0x0003e2000c101124 */
[----:B------:R-:W-:Y:S05]  /*3230*/  @P0 BRA `(.L_x_39) ;  /* 0x00000000000c0947 */ /* 0x000fea0003800000 */
[----:B------:R-:W2:Y:S02]  /*3240*/  LDG.E.U8 R16, desc[UR36][R14.64+0x1] ;  /* 0x000001240e107981 */ /* 0x000ea4000c1e1100 */
[----:B--2---:R-:W-:-:S05]  /*3250*/  PRMT R2, R16, 0x8880, RZ ;  /* 0x0000888010027816 */ /* 0x004fca00000000ff */
[----:B------:R-:W-:-:S07]  /*3260*/  IMAD R2, R2, R18, RZ ;  /* 0x0000001202027224 */ /* 0x000fce00078e02ff */
.L_x_39:
[----:B------:R-:W-:Y:S05]  /*3270*/  BSYNC B1 ;  /* 0x0000000000017941 */ /* 0x000fea0003800000 */
.L_x_38:
[----:B-1----:R-:W2:Y:S01]  /*3280*/  LDL.LU R3, [R1+0x4] ;  /* 0x0000040001037983 */ /* 0x002ea20000300800 */
[C---:B------:R-:W-:Y:S01]  /*3290*/  SHF.L.U64.HI R159, R20.reuse, 0x3, R21 ;  /* 0x00000003149f7819 */ /* 0x040fe20000010215 */
[----:B------:R-:W-:Y:S01]  /*32a0*/  IMAD.SHL.U32 R158, R20, 0x8, RZ ;  /* 0x00000008149e7824 */ /* 0x000fe200078e00ff */
[----:B------:R-:W-:Y:S03]  /*32b0*/  BSSY B1, `(.L_x_40) ;  /* 0x000000d000017945 */ /* 0x000fe60003800000 */
[----:B------:R-:W-:-:S04]  /*32c0*/  IMAD.WIDE.U32 R12, R160, R20, R158 ;  /* 0x00000014a00c7225 */ /* 0x000fc800078e009e */
[----:B------:R-:W-:Y:S01]  /*32d0*/  IMAD.IADD R161, R161, 0x1, R13 ;  /* 0x00000001a1a17824 */ /* 0x000fe200078e020d */
[----:B------:R-:W-:-:S04]  /*32e0*/  IADD3 R12, P2, P3, R156, R22, R12 ;  /* 0x000000169c0c7210 */ /* 0x000fc80007b5e00c */
[----:B------:R-:W-:Y:S01]  /*32f0*/  IADD3.X R13, R153, R23, R161, P2, P3 ;  /* 0x00000017990d7210 */ /* 0x000fe200017e64a1 */
[----:B--2---:R-:W-:-:S05]  /*3300*/  @!P0 IMAD R3, R3, R17, R2 ;  /* 0x0000001103038224 */ /* 0x004fca00078e0202 */
[----:B------:R1:W-:Y:S01]  /*3310*/  @!P0 STG.E.U8 desc[UR36][R4.64+0x1], R3 ;  /* 0x0000010304008986 */ /* 0x0003e2000c101124 */
[----:B------:R-:W-:-:S04]  /*3320*/  ISETP.GE.AND P0, PT, R154, 0x9, PT ;  /* 0x000000099a00780c */ /* 0x000fc80003f06270 */
[----:B------:R-:W-:-:S13]  /*3330*/  ISETP.LT.OR P4, PT, R0, 0x1, !P0 ;  /* 0x000000010000780c */ /* 0x000fda0004781670 */
[----:B-1----:R-:W-:Y:S05]  /*3340*/  @P4 BRA `(.L_x_41) ;  /* 0x00000000000c4947 */ /* 0x002fea0003800000 */
[----:B------:R-:W2:Y:S02]  /*3350*/  LDG.E.U8 R16, desc[UR36][R12.64] ;  /* 0x000000240c107981 */ /* 0x000ea4000c1e1100 */
[----:B--2---:R-:W-:-:S05]  /*3360*/  PRMT R2, R16, 0x8880, RZ ;  /* 0x0000888010027816 */ /* 0x004fca00000000ff */
[----:B------:R-:W-:-:S07]  /*3370*/  IMAD R2, R2, R18, RZ ;  /* 0x0000001202027224 */ /* 0x000fce00078e02ff */
.L_x_41:
[----:B------:R-:W-:Y:S05]  /*3380*/  BSYNC B1 ;  /* 0x0000000000017941 */ /* 0x000fea0003800000 */
.L_x_40:
[----:B------:R-:W2:Y:S01]  /*3390*/  LDL.LU R3, [R1+0x8] ;  /* 0x0000080001037983 */ /* 0x000ea20000300800 */
[----:B------:R-:W-:Y:S01]  /*33a0*/  ISETP.LT.OR P2, PT, R0, 0x2, !P0 ;  /* 0x000000020000780c */ /* 0x000fe20004741670 */
[----:B------:R-:W-:Y:S01]  /*33b0*/  BSSY B1, `(.L_x_42) ;  /* 0x0000007000017945 */ /* 0x000fe20003800000 */
[----:B--2---:R-:W-:-:S05]  /*33c0*/  @!P4 IMAD R3, R3, R17, R2 ;  /* 0x000000110303c224 */ /* 0x004fca00078e0202 */
[----:B------:R1:W-:Y:S06]  /*33d0*/  @!P4 STG.E.U8 desc[UR36][R10.64], R3 ;  /* 0x000000030a00c986 */ /* 0x0003ec000c101124 */
[----:B------:R-:W-:Y:S05]  /*33e0*/  @P2 BRA `(.L_x_43) ;  /* 0x00000000000c2947 */ /* 0x000fea0003800000 */
[----:B------:R-:W2:Y:S02]  /*33f0*/  LDG.E.U8 R16, desc[UR36][R12.64+0x1] ;  /* 0x000001240c107981 */ /* 0x000ea4000c1e1100 */
[----:B--2---:R-:W-:-:S05]  /*3400*/  PRMT R2, R16, 0x8880, RZ ;  /* 0x0000888010027816 */ /* 0x004fca00000000ff */
[----:B------:R-:W-:-:S07]  /*3410*/  IMAD R2, R2, R18, RZ ;  /* 0x0000001202027224 */ /* 0x000fce00078e02ff */
.L_x_43:
[----:B------:R-:W-:Y:S05]  /*3420*/  BSYNC B1 ;  /* 0x0000000000017941 */ /* 0x000fea0003800000 */
.L_x_42:
[----:B-1----:R-:W2:Y:S01]  /*3430*/  LDL.LU R3, [R1+0xc] ;  /* 0x00000c0001037983 */ /* 0x002ea20000300800 */
[----:B------:R-:W-:Y:S01]  /*3440*/  BSSY B1, `(.L_x_44) ;  /* 0x000000a000017945 */ /* 0x000fe20003800000 */
[C---:B------:R-:W-:Y:S02]  /*3450*/  ISETP.LT.OR P3, PT, R0.reuse, 0xa, !P1 ;  /* 0x0000000a0000780c */ /* 0x040fe40004f61670 */
[----:B------:R-:W-:Y:S01]  /*3460*/  ISETP.LT.OR P4, PT, R0, 0x9, !P0 ;  /* 0x000000090000780c */ /* 0x000fe20004781670 */
[----:B--2---:R-:W-:-:S05]  /*3470*/  @!P2 IMAD R3, R3, R17, R2 ;  /* 0x000000110303a224 */ /* 0x004fca00078e0202 */
[----:B------:R1:W-:Y:S01]  /*3480*/  @!P2 STG.E.U8 desc[UR36][R10.64+0x1], R3 ;  /* 0x000001030a00a986 */ /* 0x0003e2000c101124 */
[----:B------:R-:W-:-:S13]  /*3490*/  ISETP.LT.OR P2, PT, R0, 0x9, !P1 ;  /* 0x000000090000780c */ /* 0x000fda0004f41670 */
[----:B-1----:R-:W-:Y:S05]  /*34a0*/  @P2 BRA `(.L_x_45) ;  /* 0x00000000000c2947 */ /* 0x002fea0003800000 */
[----:B------:R-:W2:Y:S02]  /*34b0*/  LDG.E.U8 R16, desc[UR36][R14.64+0x8] ;  /* 0x000008240e107981 */ /* 0x000ea4000c1e1100 */
[----:B--2---:R-:W-:-:S05]  /*34c0*/  PRMT R2, R16, 0x8880, RZ ;  /* 0x0000888010027816 */ /* 0x004fca00000000ff */
[----:B------:R-:W-:-:S07]  /*34d0*/  IMAD R2, R2, R18, RZ ;  /* 0x0000001202027224 */ /* 0x000fce00078e02ff */
.L_x_45:
[----:B------:R-:W-:Y:S05]  /*34e0*/  BSYNC B1 ;  /* 0x0000000000017941 */ /* 0x000fea0003800000 */
.L_x_44:
[----:B------:R-:W2:Y:S01]  /*34f0*/  LDL.LU R3, [R1+0x10] ;  /* 0x0000100001037983 */ /* 0x000ea20000300800 */
[----:B------:R-:W-:Y:S01]  /*3500*/  BSSY B1, `(.L_x_46) ;  /* 0x0000007000017945 */ /* 0x000fe20003800000 */
[----:B--2---:R-:W-:-:S05]  /*3510*/  @!P2 IMAD R3, R3, R17, R2 ;  /* 0x000000110303a224 */ /* 0x004fca00078e0202 */
[----:B------:R1:W-:Y:S01]  /*3520*/  @!P2 STG.E.U8 desc[UR36][R4.64+0x8], R3 ;  /* 0x000008030400a986 */ /* 0x0003e2000c101124 */
[----:B------:R-:W-:Y:S05]  /*3530*/  @P3 BRA `(.L_x_47) ;  /* 0x00000000000c3947 */ /* 0x000fea0003800000 */
[----:B------:R-:W2:Y:S02]  /*3540*/  LDG.E.U8 R16, desc[UR36][R14.64+0x9] ;  /* 0x000009240e107981 */ /* 0x000ea4000c1e1100 */
[----:B--2---:R-:W-:-:S05]  /*3550*/  PRMT R2, R16, 0x8880, RZ ;  /* 0x0000888010027816 */ /* 0x004fca00000000ff */
[----:B------:R-:W-:-:S07]  /*3560*/  IMAD R2, R2, R18, RZ ;  /* 0x0000001202027224 */ /* 0x000fce00078e02ff */
.L_x_47:
[----:B------:R-:W-:Y:S05]  /*3570*/  BSYNC B1 ;  /* 0x0000000000017941 */ /* 0x000fea0003800000 */
.L_x_46:
[----:B-1----:R-:W2:Y:S01]  /*3580*/  LDL.LU R3, [R1+0x14] ;  /* 0x0000140001037983 */ /* 0x002ea20000300800 */
[----:B------:R-:W-:Y:S01]  /*3590*/  BSSY B1, `(.L_x_48) ;  /* 0x0000007000017945 */ /* 0x000fe20003800000 */
[----:B--2---:R-:W-:-:S05]  /*35a0*/  @!P3 IMAD R3, R3, R17, R2 ;  /* 0x000000110303b224 */ /* 0x004fca00078e0202 */
[----:B------:R1:W-:Y:S01]  /*35b0*/  @!P3 STG.E.U8 desc[UR36][R4.64+0x9], R3 ;  /* 0x000009030400b986 */ /* 0x0003e2000c101124 */
[----:B------:R-:W-:Y:S05]  /*35c0*/  @P4 BRA `(.L_x_49) ;  /* 0x00000000000c4947 */ /* 0x000fea0003800000 */
[----:B------:R-:W2:Y:S02]  /*35d0*/  LDG.E.U8 R16, desc[UR36][R12.64+0x8] ;  /* 0x000008240c107981 */ /* 0x000ea4000c1e1100 */
[----:B--2---:R-:W-:-:S05]  /*35e0*/  PRMT R2, R16, 0x8880, RZ ;  /* 0x0000888010027816 */ /* 0x004fca00000000ff */
[----:B------:R-:W-:-:S07]  /*35f0*/  IMAD R2, R2, R18, RZ ;  /* 0x0000001202027224 */ /* 0x000fce00078e02ff */
.L_x_49:
[----:B------:R-:W-:Y:S05]  /*3600*/  BSYNC B1 ;  /* 0x0000000000017941 */ /* 0x000fea0003800000 */
.L_x_48:
[----:B-1----:R-:W2:Y:S01]  /*3610*/  LDL.LU R3, [R1+0x18] ;  /* 0x0000180001037983 */ /* 0x002ea20000300800 */
[C---:B------:R-:W-:Y:S01]  /*3620*/  ISETP.LT.OR P2, PT, R0.reuse, 0xa, !P0 ;  /* 0x0000000a0000780c */ /* 0x040fe20004741670 */
[----:B------:R-:W-:Y:S01]  /*3630*/  BSSY B1, `(.L_x_50) ;  /* 0x000000a000017945 */ /* 0x000fe20003800000 */
[C---:B------:R-:W-:Y:S02]  /*3640*/  ISETP.LT.OR P3, PT, R0.reuse, 0x11, !P1 ;  /* 0x000000110000780c */ /* 0x040fe40004f61670 */
[----:B------:R-:W-:Y:S01]  /*3650*/  ISETP.LT.OR P5, PT, R0, 0x11, !P0 ;  /* 0x000000110000780c */ /* 0x000fe200047a1670 */
[----:B--2---:R-:W-:-:S05]  /*3660*/  @!P4 IMAD R3, R3, R17, R2 ;  /* 0x000000110303c224 */ /* 0x004fca00078e0202 */
[----:B------:R1:W-:Y:S01]  /*3670*/  @!P4 STG.E.U8 desc[UR36][R10.64+0x8], R3 ;  /* 0x000008030a00c986 */ /* 0x0003e2000c101124 */
[----:B------:R-:W-:Y:S02]  /*3680*/  ISETP.LT.OR P4, PT, R0, 0x12, !P1 ;  /* 0x000000120000780c */ /* 0x000fe40004f81670 */
[----:B------:R-:W-:Y:S11]  /*3690*/  @P2 BRA `(.L_x_51) ;  /* 0x00000000000c2947 */ /* 0x000ff60003800000 */
[----:B------:R-:W2:Y:S02]  /*36a0*/  LDG.E.U8 R16, desc[UR36][R12.64+0x9] ;  /* 0x000009240c107981 */ /* 0x000ea4000c1e1100 */
[----:B--2---:R-:W-:-:S05]  /*36b0*/  PRMT R2, R16, 0x8880, RZ ;  /* 0x0000888010027816 */ /* 0x004fca00000000ff */
[----:B------:R-:W-:-:S07]  /*36c0*/  IMAD R2, R2, R18, RZ ;  /* 0x0000001202027224 */ /* 0x000fce00078e02ff */
.L_x_51:
[----:B------:R-:W-:Y:S05]  /*36d0*/  BSYNC B1 ;  /* 0x0000000000017941 */ /* 0x000fea0003800000 */
.L_x_50:
        /* <DEDUP_REMOVED lines=8> */
.L_x_53:
[----:B------:R-:W-:Y:S05]  /*3760*/  BSYNC B1 ;  /* 0x0000000000017941 */ /* 0x000fea0003800000 */
.L_x_52:
        /* <DEDUP_REMOVED lines=8> */
.L_x_55:
[----:B------:R-:W-:Y:S05]  /*37f0*/  BSYNC B1 ;  /* 0x0000000000017941 */ /* 0x000fea0003800000 */
.L_x_54:
        /* <DEDUP_REMOVED lines=8> */
.L_x_57:
[----:B------:R-:W-:Y:S05]  /*3880*/  BSYNC B1 ;  /* 0x0000000000017941 */ /* 0x000fea0003800000 */
.L_x_56:
        /* <DEDUP_REMOVED lines=12> */
.L_x_59:
[----:B------:R-:W-:Y:S05]  /*3950*/  BSYNC B1 ;  /* 0x0000000000017941 */ /* 0x000fea0003800000 */
.L_x_58:
        /* <DEDUP_REMOVED lines=8> */
.L_x_61:
[----:B------:R-:W-:Y:S05]  /*39e0*/  BSYNC B1 ;  /* 0x0000000000017941 */ /* 0x000fea0003800000 */
.L_x_60:
        /* <DEDUP_REMOVED lines=8> */
.L_x_63:
[----:B------:R-:W-:Y:S05]  /*3a70*/  BSYNC B1 ;  /* 0x0000000000017941 */ /* 0x000fea0003800000 */
.L_x_62:
        /* <DEDUP_REMOVED lines=8> */
.L_x_65:
[----:B------:R-:W-:Y:S05]  /*3b00*/  BSYNC B1 ;  /* 0x0000000000017941 */ /* 0x000fea0003800000 */
.L_x_64:
        /* <DEDUP_REMOVED lines=12> */
.L_x_67:
[----:B------:R-:W-:Y:S05]  /*3bd0*/  BSYNC B1 ;  /* 0x0000000000017941 */ /* 0x000fea0003800000 */
.L_x_66:
        /* <DEDUP_REMOVED lines=8> */
.L_x_69:
[----:B------:R-:W-:Y:S05]  /*3c60*/  BSYNC B1 ;  /* 0x0000000000017941 */ /* 0x000fea0003800000 */
.L_x_68:
        /* <DEDUP_REMOVED lines=8> */
.L_x_71:
[----:B------:R-:W-:Y:S05]  /*3cf0*/  BSYNC B1 ;  /* 0x0000000000017941 */ /* 0x000fea0003800000 */
.L_x_70:
        /* <DEDUP_REMOVED lines=8> */
.L_x_73:
[----:B------:R-:W-:Y:S05]  /*3d80*/  BSYNC B1 ;  /* 0x0000000000017941 */ /* 0x000fea0003800000 */
.L_x_72:
        /* <DEDUP_REMOVED lines=12> */
.L_x_75:
[----:B------:R-:W-:Y:S05]  /*3e50*/  BSYNC B1 ;  /* 0x0000000000017941 */ /* 0x000fea0003800000 */
.L_x_74:
        /* <DEDUP_REMOVED lines=8> */
.L_x_77:
[----:B------:R-:W-:Y:S05]  /*3ee0*/  BSYNC B1 ;  /* 0x0000000000017941 */ /* 0x000fea0003800000 */
.L_x_76:
        /* <DEDUP_REMOVED lines=8> */
.L_x_79:
[----:B------:R-:W-:Y:S05]  /*3f70*/  BSYNC B1 ;  /* 0x0000000000017941 */ /* 0x000fea0003800000 */
.L_x_78:
        /* <DEDUP_REMOVED lines=8> */
.L_x_81:
[----:B------:R-:W-:Y:S05]  /*4000*/  BSYNC B1 ;  /* 0x0000000000017941 */ /* 0x000fea0003800000 */
.L_x_80:
        /* <DEDUP_REMOVED lines=12> */
.L_x_83:
[----:B------:R-:W-:Y:S05]  /*40d0*/  BSYNC B1 ;  /* 0x0000000000017941 */ /* 0x000fea0003800000 */
.L_x_82:
        /* <DEDUP_REMOVED lines=8> */
.L_x_85:
[----:B------:R-:W-:Y:S05]  /*4160*/  BSYNC B1 ;  /* 0x0000000000017941 */ /* 0x000fea0003800000 */
.L_x_84:
        /* <DEDUP_REMOVED lines=8> */
.L_x_87:
[----:B------:R-:W-:Y:S05]  /*41f0*/  BSYNC B1 ;  /* 0x0000000000017941 */ /* 0x000fea0003800000 */
.L_x_86:
        /* <DEDUP_REMOVED lines=8> */
.L_x_89:
[----:B------:R-:W-:Y:S05]  /*4280*/  BSYNC B1 ;  /* 0x0000000000017941 */ /* 0x000fea0003800000 */
.L_x_88:
        /* <DEDUP_REMOVED lines=12> */
.L_x_91:
[----:B------:R-:W-:Y:S05]  /*4350*/  BSYNC B1 ;  /* 0x0000000000017941 */ /* 0x000fea0003800000 */
.L_x_90:
        /* <DEDUP_REMOVED lines=8> */
.L_x_93:
[----:B------:R-:W-:Y:S05]  /*43e0*/  BSYNC B1 ;  /* 0x0000000000017941 */ /* 0x000fea0003800000 */
.L_x_92:
        /* <DEDUP_REMOVED lines=8> */
.L_x_95:
[----:B------:R-:W-:Y:S05]  /*4470*/  BSYNC B1 ;  /* 0x0000000000017941 */ /* 0x000fea0003800000 */
.L_x_94:
        /* <DEDUP_REMOVED lines=8> */
.L_x_97:
[----:B------:R-:W-:Y:S05]  /*4500*/  BSYNC B1 ;  /* 0x0000000000017941 */ /* 0x000fea0003800000 */
.L_x_96:
        /* <DEDUP_REMOVED lines=12> */
.L_x_99:
[----:B------:R-:W-:Y:S05]  /*45d0*/  BSYNC B1 ;  /* 0x0000000000017941 */ /* 0x000fea0003800000 */
.L_x_98:
        /* <DEDUP_REMOVED lines=8> */
.L_x_101:
[----:B------:R-:W-:Y:S05]  /*4660*/  BSYNC B1 ;  /* 0x0000000000017941 */ /* 0x000fea0003800000 */
.L_x_100:
        /* <DEDUP_REMOVED lines=8> */
.L_x_103:
[----:B------:R-:W-:Y:S05]  /*46f0*/  BSYNC B1 ;  /* 0x0000000000017941 */ /* 0x000fea0003800000 */
.L_x_102:
        /* <DEDUP_REMOVED lines=8> */
.L_x_105:
[----:B------:R-:W-:Y:S05]  /*4780*/  BSYNC B1 ;  /* 0x0000000000017941 */ /* 0x000fea0003800000 */
.L_x_104:
        /* <DEDUP_REMOVED lines=12> */
.L_x_107:
[----:B------:R-:W-:Y:S05]  /*4850*/  BSYNC B1 ;  /* 0x0000000000017941 */ /* 0x000fea0003800000 */
.L_x_106:
        /* <DEDUP_REMOVED lines=8> */
.L_x_109:
[----:B------:R-:W-:Y:S05]  /*48e0*/  BSYNC B1 ;  /* 0x0000000000017941 */ /* 0x000fea0003800000 */
.L_x_108:
        /* <DEDUP_REMOVED lines=8> */
.L_x_111:
[----:B------:R-:W-:Y:S05]  /*4970*/  BSYNC B1 ;  /* 0x0000000000017941 */ /* 0x000fea0003800000 */
.L_x_110:
        /* <DEDUP_REMOVED lines=8> */
.L_x_113:
[----:B------:R-:W-:Y:S05]  /*4a00*/  BSYNC B1 ;  /* 0x0000000000017941 */ /* 0x000fea0003800000 */
.L_x_112:
        /* <DEDUP_REMOVED lines=12> */
.L_x_115:
[----:B------:R-:W-:Y:S05]  /*4ad0*/  BSYNC B1 ;  /* 0x0000000000017941 */ /* 0x000fea0003800000 */
.L_x_114:
        /* <DEDUP_REMOVED lines=8> */
.L_x_117:
[----:B------:R-:W-:Y:S05]  /*4b60*/  BSYNC B1 ;  /* 0x0000000000017941 */ /* 0x000fea0003800000 */
.L_x_116:
        /* <DEDUP_REMOVED lines=8> */
.L_x_119:
[----:B------:R-:W-:Y:S05]  /*4bf0*/  BSYNC B1 ;  /* 0x0000000000017941 */ /* 0x000fea0003800000 */
.L_x_118:
        /* <DEDUP_REMOVED lines=8> */
.L_x_121:
[----:B------:R-:W-:Y:S05]  /*4c80*/  BSYNC B1 ;  /* 0x0000000000017941 */ /* 0x000fea0003800000 */
.L_x_120:
        /* <DEDUP_REMOVED lines=12> */
.L_x_123:
[----:B------:R-:W-:Y:S05]  /*4d50*/  BSYNC B1 ;  /* 0x0000000000017941 */ /* 0x000fea0003800000 */
.L_x_122:
        /* <DEDUP_REMOVED lines=8> */
.L_x_125:
[----:B------:R-:W-:Y:S05]  /*4de0*/  BSYNC B1 ;  /* 0x0000000000017941 */ /* 0x000fea0003800000 */
.L_x_124:
        /* <DEDUP_REMOVED lines=8> */
.L_x_127:
[----:B------:R-:W-:Y:S05]  /*4e70*/  BSYNC B1 ;  /* 0x0000000000017941 */ /* 0x000fea0003800000 */
.L_x_126:
        /* <DEDUP_REMOVED lines=8> */
.L_x_129:
[----:B------:R-:W-:Y:S05]  /*4f00*/  BSYNC B1 ;  /* 0x0000000000017941 */ /* 0x000fea0003800000 */
.L_x_128:
        /* <DEDUP_REMOVED lines=12> */
.L_x_131:
[----:B------:R-:W-:Y:S05]  /*4fd0*/  BSYNC B1 ;  /* 0x0000000000017941 */ /* 0x000fea0003800000 */
.L_x_130:
        /* <DEDUP_REMOVED lines=8> */
.L_x_133:
[----:B------:R-:W-:Y:S05]  /*5060*/  BSYNC B1 ;  /* 0x0000000000017941 */ /* 0x000fea0003800000 */
.L_x_132:
        /* <DEDUP_REMOVED lines=8> */
.L_x_135:
[----:B------:R-:W-:Y:S05]  /*50f0*/  BSYNC B1 ;  /* 0x0000000000017941 */ /* 0x000fea0003800000 */
.L_x_134:
        /* <DEDUP_REMOVED lines=8> */
.L_x_137:
[----:B------:R-:W-:Y:S05]  /*5180*/  BSYNC B1 ;  /* 0x0000000000017941 */ /* 0x000fea0003800000 */
.L_x_136:
        /* <DEDUP_REMOVED lines=12> */
.L_x_139:
[----:B------:R-:W-:Y:S05]  /*5250*/  BSYNC B1 ;  /* 0x0000000000017941 */ /* 0x000fea0003800000 */
.L_x_138:
        /* <DEDUP_REMOVED lines=8> */
.L_x_141:
[----:B------:R-:W-:Y:S05]  /*52e0*/  BSYNC B1 ;  /* 0x0000000000017941 */ /* 0x000fea0003800000 */
.L_x_140:
[----:B-1----:R-:W2:Y:S01]  /*52f0*/  LDL.LU R3, [R1+0xd0] ;  /* 0x0000d00001037983 */ /* 0x002ea20000300800 */
[----:B------:R-:W-:Y:S01]  /*5300*/  BSSY B1, `(.L_x_142) ;  /* 0x0000007000017945 */ /* 0x000fe20003800000 */
[----:B--2---:R-:W-:-:S05]  /*5310*/  @!P3 IMAD R3, R3, R17, R2 ;  /* 0x000000110303b224 */ /* 0x004fca00078e0202 */
[----:B------:R1:W-:Y:S01]  /*5320*/  @!P3 STG.E.U8 desc[UR36][R4.64+0x68], R3 ;  /* 0x000068030400b986 */ /* 0x0003e2000c101124 */
[----:B------:R-:W-:Y:S05]  /*5330*/  @P5 BRA `(.L_x_143) ;  /* 0x00000000000c5947 */ /* 0x000fea0003800000 */
[----:B------:R-:W1:Y:S02]  /*5340*/  LDG.E.U8 R16, desc[UR36][R14.64+0x69] ;  /* 0x000069240e107981 */ /* 0x000e64000c1e1100 */
[----:B-1----:R-:W-:-:S05]  /*5350*/  PRMT R3, R16, 0x8880, RZ ;  /* 0x0000888010037816 */ /* 0x002fca00000000ff */
[----:B------:R-:W-:-:S07]  /*5360*/  IMAD R2, R3, R18, RZ ;  /* 0x0000001203027224 */ /* 0x000fce00078e02ff */
.L_x_143:
[----:B------:R-:W-:Y:S05]  /*5370*/  BSYNC B1 ;  /* 0x0000000000017941 */ /* 0x000fea0003800000 */
.L_x_142:
        /* <DEDUP_REMOVED lines=8> */
.L_x_145:
[----:B------:R-:W-:Y:S05]  /*5400*/  BSYNC B1 ;  /* 0x0000000000017941 */ /* 0x000fea0003800000 */
.L_x_144:
        /* <DEDUP_REMOVED lines=9> */
[----:B------:R-:W1:Y:S02]  /*54a0*/  LDG.E.U8 R16, desc[UR36][R12.64+0x69] ;  /* 0x000069240c107981 */ /* 0x000e64000c1e1100 */
[----:B-1----:R-:W-:-:S05]  /*54b0*/  PRMT R3, R16, 0x8880, RZ ;  /* 0x0000888010037816 */ /* 0x002fca00000000ff */
[----:B------:R-:W-:-:S07]  /*54c0*/  IMAD R2, R3, R18, RZ ;  /* 0x0000001203027224 */ /* 0x000fce00078e02ff */
.L_x_147:
[----:B------:R-:W-:Y:S05]  /*54d0*/  BSYNC B1 ;  /* 0x0000000000017941 */ /* 0x000fea0003800000 */
.L_x_146:
        /* <DEDUP_REMOVED lines=8> */
.L_x_149:
[----:B------:R-:W-:Y:S05]  /*5560*/  BSYNC B1 ;  /* 0x0000000000017941 */ /* 0x000fea0003800000 */
.L_x_148:
        /* <DEDUP_REMOVED lines=8> */
.L_x_151:
[----:B------:R-:W-:Y:S05]  /*55f0*/  BSYNC B1 ;  /* 0x0000000000017941 */ /* 0x000fea0003800000 */
.L_x_150:
        /* <DEDUP_REMOVED lines=8> */
.L_x_153:
[----:B------:R-:W-:Y:S05]  /*5680*/  BSYNC B1 ;  /* 0x0000000000017941 */ /* 0x000fea0003800000 */
.L_x_152:
        /* <DEDUP_REMOVED lines=12> */
.L_x_155:
[----:B------:R-:W-:Y:S05]  /*5750*/  BSYNC B1 ;  /* 0x0000000000017941 */ /* 0x000fea0003800000 */
.L_x_154:
        /* <DEDUP_REMOVED lines=8> */
.L_x_157:
[----:B------:R-:W-:Y:S05]  /*57e0*/  BSYNC B1 ;  /* 0x0000000000017941 */ /* 0x000fea0003800000 */
.L_x_156:
        /* <DEDUP_REMOVED lines=8> */
.L_x_159:
[----:B------:R-:W-:Y:S05]  /*5870*/  BSYNC B1 ;  /* 0x0000000000017941 */ /* 0x000fea0003800000 */
.L_x_158:
        /* <DEDUP_REMOVED lines=8> */
.L_x_161:
[----:B------:R-:W-:Y:S05]  /*5900*/  BSYNC B1 ;  /* 0x0000000000017941 */ /* 0x000fea0003800000 */
.L_x_160:
        /* <DEDUP_REMOVED lines=12> */
.L_x_163:
[----:B------:R-:W-:Y:S05]  /*59d0*/  BSYNC B1 ;  /* 0x0000000000017941 */ /* 0x000fea0003800000 */
.L_x_162:
        /* <DEDUP_REMOVED lines=8> */
.L_x_165:
[----:B------:R-:W-:Y:S05]  /*5a60*/  BSYNC B1 ;  /* 0x0000000000017941 */ /* 0x000fea0003800000 */
.L_x_164:
        /* <DEDUP_REMOVED lines=8> */
.L_x_167:
[----:B------:R-:W-:Y:S05]  /*5af0*/  BSYNC B1 ;  /* 0x0000000000017941 */ /* 0x000fea0003800000 */
.L_x_166:
        /* <DEDUP_REMOVED lines=8> */
.L_x_169:
[----:B------:R-:W-:Y:S05]  /*5b80*/  BSYNC B1 ;  /* 0x0000000000017941 */ /* 0x000fea0003800000 */
.L_x_168:
        /* <DEDUP_REMOVED lines=12> */
.L_x_171:
[----:B------:R-:W-:Y:S05]  /*5c50*/  BSYNC B1 ;  /* 0x0000000000017941 */ /* 0x000fea0003800000 */
.L_x_170:
        /* <DEDUP_REMOVED lines=8> */
.L_x_173:
[----:B------:R-:W-:Y:S05]  /*5ce0*/  BSYNC B1 ;  /* 0x0000000000017941 */ /* 0x000fea0003800000 */
.L_x_172:
        /* <DEDUP_REMOVED lines=8> */
.L_x_175:
[----:B------:R-:W-:Y:S05]  /*5d70*/  BSYNC B1 ;  /* 0x0000000000017941 */ /* 0x000fea0003800000 */
.L_x_174:
        /* <DEDUP_REMOVED lines=8> */
.L_x_177:
[----:B------:R-:W-:Y:S05]  /*5e00*/  BSYNC B1 ;  /* 0x0000000000017941 */ /* 0x000fea0003800000 */
.L_x_176:
        /* <DEDUP_REMOVED lines=12> */
.L_x_179:
[----:B------:R-:W-:Y:S05]  /*5ed0*/  BSYNC B1 ;  /* 0x0000000000017941 */ /* 0x000fea0003800000 */
.L_x_178:
        /* <DEDUP_REMOVED lines=8> */
.L_x_181:
[----:B------:R-:W-:Y:S05]  /*5f60*/  BSYNC B1 ;  /* 0x0000000000017941 */ /* 0x000fea0003800000 */
.L_x_180:
        /* <DEDUP_REMOVED lines=8> */
.L_x_183:
[----:B------:R-:W-:Y:S05]  /*5ff0*/  BSYNC B1 ;  /* 0x0000000000017941 */ /* 0x000fea0003800000 */
.L_x_182:
        /* <DEDUP_REMOVED lines=8> */
.L_x_185:
[----:B------:R-:W-:Y:S05]  /*6080*/  BSYNC B1 ;  /* 0x0000000000017941 */ /* 0x000fea0003800000 */
.L_x_184:
        /* <DEDUP_REMOVED lines=12> */
.L_x_187:
[----:B------:R-:W-:Y:S05]  /*6150*/  BSYNC B1 ;  /* 0x0000000000017941 */ /* 0x000fea0003800000 */
.L_x_186:
        /* <DEDUP_REMOVED lines=8> */
.L_x_189:
[----:B------:R-:W-:Y:S05]  /*61e0*/  BSYNC B1 ;  /* 0x0000000000017941 */ /* 0x000fea0003800000 */
.L_x_188:
        /* <DEDUP_REMOVED lines=8> */
.L_x_191:
[----:B------:R-:W-:Y:S05]  /*6270*/  BSYNC B1 ;  /* 0x0000000000017941 */ /* 0x000fea0003800000 */
.L_x_190:
        /* <DEDUP_REMOVED lines=8> */
.L_x_193:
[----:B------:R-:W-:Y:S05]  /*6300*/  BSYNC B1 ;  /* 0x0000000000017941 */ /* 0x000fea0003800000 */
.L_x_192:
        /* <DEDUP_REMOVED lines=12> */
.L_x_195:
[----:B------:R-:W-:Y:S05]  /*63d0*/  BSYNC B1 ;  /* 0x0000000000017941 */ /* 0x000fea0003800000 */
.L_x_194:
        /* <DEDUP_REMOVED lines=8> */
.L_x_197:
[----:B------:R-:W-:Y:S05]  /*6460*/  BSYNC B1 ;  /* 0x0000000000017941 */ /* 0x000fea0003800000 */
.L_x_196:
        /* <DEDUP_REMOVED lines=8> */
.L_x_199:
[----:B------:R-:W-:Y:S05]  /*64f0*/  BSYNC B1 ;  /* 0x0000000000017941 */ /* 0x000fea0003800000 */
.L_x_198:
        /* <DEDUP_REMOVED lines=8> */
.L_x_201:
[----:B------:R-:W-:Y:S05]  /*6580*/  BSYNC B1 ;  /* 0x0000000000017941 */ /* 0x000fea0003800000 */
.L_x_200:
        /* <DEDUP_REMOVED lines=12> */
.L_x_203:
[----:B------:R-:W-:Y:S05]  /*6650*/  BSYNC B1 ;  /* 0x0000000000017941 */ /* 0x000fea0003800000 */
.L_x_202:
        /* <DEDUP_REMOVED lines=8> */
.L_x_205:
[----:B------:R-:W-:Y:S05]  /*66e0*/  BSYNC B1 ;  /* 0x0000000000017941 */ /* 0x000fea0003800000 */
.L_x_204:
        /* <DEDUP_REMOVED lines=8> */
.L_x_207:
[----:B------:R-:W-:Y:S05]  /*6770*/  BSYNC B1 ;  /* 0x0000000000017941 */ /* 0x000fea0003800000 */
.L_x_206:
        /* <DEDUP_REMOVED lines=8> */
.L_x_209:
[----:B------:R-:W-:Y:S05]  /*6800*/  BSYNC B1 ;  /* 0x0000000000017941 */ /* 0x000fea0003800000 */
.L_x_208:
        /* <DEDUP_REMOVED lines=12> */
.L_x_211:
[----:B------:R-:W-:Y:S05]  /*68d0*/  BSYNC B1 ;  /* 0x0000000000017941 */ /* 0x000fea0003800000 */
.L_x_210:
        /* <DEDUP_REMOVED lines=8> */
.L_x_213:
[----:B------:R-:W-:Y:S05]  /*6960*/  BSYNC B1 ;  /* 0x0000000000017941 */ /* 0x000fea0003800000 */
.L_x_212:
        /* <DEDUP_REMOVED lines=8> */
.L_x_215:
[----:B------:R-:W-:Y:S05]  /*69f0*/  BSYNC B1 ;  /* 0x0000000000017941 */ /* 0x000fea0003800000 */
.L_x_214:
        /* <DEDUP_REMOVED lines=8> */
.L_x_217:
[----:B------:R-:W-:Y:S05]  /*6a80*/  BSYNC B1 ;  /* 0x0000000000017941 */ /* 0x000fea0003800000 */
.L_x_216:
        /* <DEDUP_REMOVED lines=12> */
.L_x_219:
[----:B------:R-:W-:Y:S05]  /*6b50*/  BSYNC B1 ;  /* 0x0000000000017941 */ /* 0x000fea0003800000 */
.L_x_218:
        /* <DEDUP_REMOVED lines=8> */
.L_x_221:
[----:B------:R-:W-:Y:S05]  /*6be0*/  BSYNC B1 ;  /* 0x0000000000017941 */ /* 0x000fea0003800000 */
.L_x_220:
        /* <DEDUP_REMOVED lines=8> */
.L_x_223:
[----:B------:R-:W-:Y:S05]  /*6c70*/  BSYNC B1 ;  /* 0x0000000000017941 */ /* 0x000fea0003800000 */
.L_x_222:
        /* <DEDUP_REMOVED lines=8> */
.L_x_225:
[----:B------:R-:W-:Y:S05]  /*6d00*/  BSYNC B1 ;  /* 0x0000000000017941 */ /* 0x000fea0003800000 */
.L_x_224:
        /* <DEDUP_REMOVED lines=12> */
.L_x_227:
[----:B------:R-:W-:Y:S05]  /*6dd0*/  BSYNC B1 ;  /* 0x0000000000017941 */ /* 0x000fea0003800000 */
.L_x_226:
        /* <DEDUP_REMOVED lines=8> */
.L_x_229:
[----:B------:R-:W-:Y:S05]  /*6e60*/  BSYNC B1 ;  /* 0x0000000000017941 */ /* 0x000fea0003800000 */
.L_x_228:
        /* <DEDUP_REMOVED lines=8> */
.L_x_231:
[----:B------:R-:W-:Y:S05]  /*6ef0*/  BSYNC B1 ;  /* 0x0000000000017941 */ /* 0x000fea0003800000 */
.L_x_230:
        /* <DEDUP_REMOVED lines=8> */
.L_x_233:
[----:B------:R-:W-:Y:S05]  /*6f80*/  BSYNC B1 ;  /* 0x0000000000017941 */ /* 0x000fea0003800000 */
.L_x_232:
        /* <DEDUP_REMOVED lines=12> */
.L_x_235:
[----:B------:R-:W-:Y:S05]  /*7050*/  BSYNC B1 ;  /* 0x0000000000017941 */ /* 0x000fea0003800000 */
.L_x_234:
        /* <DEDUP_REMOVED lines=8> */
.L_x_237:
[----:B------:R-:W-:Y:S05]  /*70e0*/  BSYNC B1 ;  /* 0x0000000000017941 */ /* 0x000fea0003800000 */
.L_x_236:
        /* <DEDUP_REMOVED lines=8> */
.L_x_239:
[----:B------:R-:W-:Y:S05]  /*7170*/  BSYNC B1 ;  /* 0x0000000000017941 */ /* 0x000fea0003800000 */
.L_x_238:
        /* <DEDUP_REMOVED lines=8> */
.L_x_241:
[----:B------:R-:W-:Y:S05]  /*7200*/  BSYNC B1 ;  /* 0x0000000000017941 */ /* 0x000fea0003800000 */
.L_x_240:
        /* <DEDUP_REMOVED lines=12> */
.L_x_243:
[----:B------:R-:W-:Y:S05]  /*72d0*/  BSYNC B1 ;  /* 0x0000000000017941 */ /* 0x000fea0003800000 */
.L_x_242:
        /* <DEDUP_REMOVED lines=8> */
.L_x_245:
[----:B------:R-:W-:Y:S05]  /*7360*/  BSYNC B1 ;  /* 0x0000000000017941 */ /* 0x000fea0003800000 */
.L_x_244:
        /* <DEDUP_REMOVED lines=8> */
.L_x_247:
[----:B------:R-:W-:Y:S05]  /*73f0*/  BSYNC B1 ;  /* 0x0000000000017941 */ /* 0x000fea0003800000 */
.L_x_246:
        /* <DEDUP_REMOVED lines=8> */
.L_x_249:
[----:B------:R-:W-:Y:S05]  /*7480*/  BSYNC B1 ;  /* 0x0000000000017941 */ /* 0x000fea0003800000 */
.L_x_248:
        /* <DEDUP_REMOVED lines=12> */
.L_x_251:
[----:B------:R-:W-:Y:S05]  /*7550*/  BSYNC B1 ;  /* 0x0000000000017941 */ /* 0x000fea0003800000 */
.L_x_250:
        /* <DEDUP_REMOVED lines=8> */
.L_x_253:
[----:B------:R-:W-:Y:S05]  /*75e0*/  BSYNC B1 ;  /* 0x0000000000017941 */ /* 0x000fea0003800000 */
.L_x_252:
        /* <DEDUP_REMOVED lines=8> */
.L_x_255:
[----:B------:R-:W-:Y:S05]  /*7670*/  BSYNC B1 ;  /* 0x0000000000017941 */ /* 0x000fea0003800000 */
.L_x_254:
        /* <DEDUP_REMOVED lines=8> */
.L_x_257:
[----:B------:R-:W-:Y:S05]  /*7700*/  BSYNC B1 ;  /* 0x0000000000017941 */ /* 0x000fea0003800000 */
.L_x_256:
        /* <DEDUP_REMOVED lines=12> */
.L_x_259:
[----:B------:R-:W-:Y:S05]  /*77d0*/  BSYNC B1 ;  /* 0x0000000000017941 */ /* 0x000fea0003800000 */
.L_x_258:
        /* <DEDUP_REMOVED lines=8> */
.L_x_261:
[----:B------:R-:W-:Y:S05]  /*7860*/  BSYNC B1 ;  /* 0x0000000000017941 */ /* 0x000fea0003800000 */
.L_x_260:
        /* <DEDUP_REMOVED lines=8> */
.L_x_263:
[----:B------:R-:W-:Y:S05]  /*78f0*/  BSYNC B1 ;  /* 0x0000000000017941 */ /* 0x000fea0003800000 */
.L_x_262:
        /* <DEDUP_REMOVED lines=8> */
.L_x_265:
[----:B------:R-:W-:Y:S05]  /*7980*/  BSYNC B1 ;  /* 0x0000000000017941 */ /* 0x000fea0003800000 */
.L_x_264:
        /* <DEDUP_REMOVED lines=12> */
.L_x_267:
[----:B------:R-:W-:Y:S05]  /*7a50*/  BSYNC B1 ;  /* 0x0000000000017941 */ /* 0x000fea0003800000 */
.L_x_266:
        /* <DEDUP_REMOVED lines=8> */
.L_x_269:
[----:B------:R-:W-:Y:S05]  /*7ae0*/  BSYNC B1 ;  /* 0x0000000000017941 */ /* 0x000fea0003800000 */
.L_x_268:
        /* <DEDUP_REMOVED lines=8> */
.L_x_271:
[----:B------:R-:W-:Y:S05]  /*7b70*/  BSYNC B1 ;  /* 0x0000000000017941 */ /* 0x000fea0003800000 */
.L_x_270:
        /* <DEDUP_REMOVED lines=8> */
.L_x_273:
[----:B------:R-:W-:Y:S05]  /*7c00*/  BSYNC B1 ;  /* 0x0000000000017941 */ /* 0x000fea0003800000 */
.L_x_272:
        /* <DEDUP_REMOVED lines=12> */
.L_x_275:
[----:B------:R-:W-:Y:S05]  /*7cd0*/  BSYNC B1 ;  /* 0x0000000000017941 */ /* 0x000fea0003800000 */
.L_x_274:
        /* <DEDUP_REMOVED lines=8> */
.L_x_277:
[----:B------:R-:W-:Y:S05]  /*7d60*/  BSYNC B1 ;  /* 0x0000000000017941 */ /* 0x000fea0003800000 */
.L_x_276:
        /* <DEDUP_REMOVED lines=8> */
.L_x_279:
[----:B------:R-:W-:Y:S05]  /*7df0*/  BSYNC B1 ;  /* 0x0000000000017941 */ /* 0x000fea0003800000 */
.L_x_278:
        /* <DEDUP_REMOVED lines=8> */
.L_x_281:
[----:B------:R-:W-:Y:S05]  /*7e80*/  BSYNC B1 ;  /* 0x0000000000017941 */ /* 0x000fea0003800000 */
.L_x_280:
[----:B-1----:R-:W2:Y:S01]  /*7e90*/  LDL.LU R3, [R1+0x1e8] ;  /* 0x0001e80001037983 */ /* 0x002ea20000300800 */
[----:B------:R-:W-:Y:S01]  /*7ea0*/  ISETP.LT.OR P3, PT, R0, 0xf2, !P0 ;  /* 0x000000f20000780c */ /* 0x000fe20004761670 */
[----:B------:R-:W-:Y:S01]  /*7eb0*/  BSSY B1, `(.L_x_282) ;  /* 0x000000b000017945 */ /* 0x000fe20003800000 */
[----:B------:R-:W-:Y:S02]  /*7ec0*/  IADD3 R161, P4, R160, 0x80, RZ ;  /* 0x00000080a0a17810 */ /* 0x000fe40007f9e0ff */
[----:B------:R-:W-:Y:S01]  /*7ed0*/  ISETP.LT.OR P5, PT, R0, 0xf9, !P0 ;  /* 0x000000f90000780c */ /* 0x000fe200047a1670 */
[----:B--2---:R-:W-:-:S05]  /*7ee0*/  @!P2 IMAD R3, R3, R17, R2 ;  /* 0x000000110303a224 */ /* 0x004fca00078e0202 */
[----:B------:R1:W-:Y:S01]  /*7ef0*/  @!P2 STG.E.U8 desc[UR36][R10.64+0xf0], R3 ;  /* 0x0000f0030a00a986 */ /* 0x0003e2000c101124 */
[C---:B------:R-:W-:Y:S02]  /*7f00*/  ISETP.LT.OR P2, PT, R0.reuse, 0xf9, !P1 ;  /* 0x000000f90000780c */ /* 0x040fe40004f41670 */
[----:B------:R-:W-:Y:S01]  /*7f10*/  ISETP.LT.OR P1, PT, R0, 0xfa, !P1 ;  /* 0x000000fa0000780c */ /* 0x000fe20004f21670 */
[----:B------:R-:W-:-:S12]  /*7f20*/  @P3 BRA `(.L_x_283) ;  /* 0x00000000000c3947 */ /* 0x000fd80003800000 */
[----:B------:R-:W1:Y:S02]  /*7f30*/  LDG.E.U8 R16, desc[UR36][R12.64+0xf1] ;  /* 0x0000f1240c107981 */ /* 0x000e64000c1e1100 */
[----:B-1----:R-:W-:-:S05]  /*7f40*/  PRMT R3, R16, 0x8880, RZ ;  /* 0x0000888010037816 */ /* 0x002fca00000000ff */
[----:B------:R-:W-:-:S07]  /*7f50*/  IMAD R2, R3, R18, RZ ;  /* 0x0000001203027224 */ /* 0x000fce00078e02ff */
.L_x_283:
[----:B------:R-:W-:Y:S05]  /*7f60*/  BSYNC B1 ;  /* 0x0000000000017941 */ /* 0x000fea0003800000 */
.L_x_282:
        /* <DEDUP_REMOVED lines=8> */
.L_x_285:
[----:B------:R-:W-:Y:S05]  /*7ff0*/  BSYNC B1 ;  /* 0x0000000000017941 */ /* 0x000fea0003800000 */
.L_x_284:
        /* <DEDUP_REMOVED lines=8> */
.L_x_287:
[----:B------:R-:W-:Y:S05]  /*8080*/  BSYNC B1 ;  /* 0x0000000000017941 */ /* 0x000fea0003800000 */
.L_x_286:
[----:B-1----:R-:W2:Y:S01]  /*8090*/  LDL.LU R3, [R1+0x1f4] ;  /* 0x0001f40001037983 */ /* 0x002ea20000300800 */
[----:B0-----:R-:W-:Y:S01]  /*80a0*/  IMAD.X R15, RZ, RZ, UR9, P4 ;  /* 0x00000009ff0f7e24 */ /* 0x001fe2000a0e06ff */
[----:B------:R-:W-:Y:S01]  /*80b0*/  BSSY B1, `(.L_x_288) ;  /* 0x0000009000017945 */ /* 0x000fe20003800000 */
[----:B------:R-:W-:Y:S02]  /*80c0*/  ISETP.LT.OR P0, PT, R0, 0xfa, !P0 ;  /* 0x000000fa0000780c */ /* 0x000fe40004701670 */
[----:B------:R-:W-:Y:S02]  /*80d0*/  IMAD R14, R15, R20, RZ ;  /* 0x000000140f0e7224 */ /* 0x000fe400078e02ff */
[----:B--2---:R-:W-:-:S05]  /*80e0*/  @!P1 IMAD R3, R3, R17, R2 ;  /* 0x0000001103039224 */ /* 0x004fca00078e0202 */
[----:B------:R0:W-:Y:S01]  /*80f0*/  @!P1 STG.E.U8 desc[UR36][R4.64+0xf9], R3 ;  /* 0x0000f90304009986 */ /* 0x0001e2000c101124 */
[----:B------:R-:W-:Y:S05]  /*8100*/  @P5 BRA `(.L_x_289) ;  /* 0x00000000000c5947 */ /* 0x000fea0003800000 */
[----:B------:R-:W0:Y:S02]  /*8110*/  LDG.E.U8 R16, desc[UR36][R12.64+0xf8] ;  /* 0x0000f8240c107981 */ /* 0x000e24000c1e1100 */
[----:B0-----:R-:W-:-:S05]  /*8120*/  PRMT R3, R16, 0x8880, RZ ;  /* 0x0000888010037816 */ /* 0x001fca00000000ff */
[----:B------:R-:W-:-:S07]  /*8130*/  IMAD R2, R3, R18, RZ ;  /* 0x0000001203027224 */ /* 0x000fce00078e02ff */
.L_x_289:
[----:B------:R-:W-:Y:S05]  /*8140*/  BSYNC B1 ;  /* 0x0000000000017941 */ /* 0x000fea0003800000 */
.L_x_288:
[----:B0-----:R-:W2:Y:S01]  /*8150*/  LDL.LU R3, [R1+0x1f8] ;  /* 0x0001f80001037983 */ /* 0x001ea20000300800 */
[----:B------:R-:W-:Y:S01]  /*8160*/  BSSY B1, `(.L_x_290) ;  /* 0x000000a000017945 */ /* 0x000fe20003800000 */
[C---:B------:R-:W-:Y:S02]  /*8170*/  IMAD R15, R161.reuse, R21, R14 ;  /* 0x00000015a10f7224 */ /* 0x040fe400078e020e */
[----:B------:R-:W-:-:S04]  /*8180*/  IMAD.WIDE.U32 R158, R161, R20, R158 ;  /* 0x00000014a19e7225 */ /* 0x000fc800078e009e */
[----:B------:R-:W-:-:S04]  /*8190*/  IMAD.WIDE.U32 R20, R161, R20, R152 ;  /* 0x00000014a1147225 */ /* 0x000fc800078e0098 */
[----:B--2---:R-:W-:-:S05]  /*81a0*/  @!P5 IMAD R3, R3, R17, R2 ;  /* 0x000000110303d224 */ /* 0x004fca00078e0202 */
[----:B------:R0:W-:Y:S01]  /*81b0*/  @!P5 STG.E.U8 desc[UR36][R10.64+0xf8], R3 ;  /* 0x0000f8030a00d986 */ /* 0x0001e2000c101124 */
[----:B------:R-:W-:Y:S05]  /*81c0*/  @P0 BRA `(.L_x_291) ;  /* 0x00000000000c0947 */ /* 0x000fea0003800000 */
[----:B------:R-:W0:Y:S02]  /*81d0*/  LDG.E.U8 R16, desc[UR36][R12.64+0xf9] ;  /* 0x0000f9240c107981 */ /* 0x000e24000c1e1100 */
[----:B0-----:R-:W-:-:S05]  /*81e0*/  PRMT R3, R16, 0x8880, RZ ;  /* 0x0000888010037816 */ /* 0x001fca00000000ff */
[----:B------:R-:W-:-:S07]  /*81f0*/  IMAD R2, R3, R18, RZ ;  /* 0x0000001203027224 */ /* 0x000fce00078e02ff */
.L_x_291:
[----:B------:R-:W-:Y:S05]  /*8200*/  BSYNC B1 ;  /* 0x0000000000017941 */ /* 0x000fea0003800000 */
.L_x_290:
[----:B0-----:R-:W2:Y:S01]  /*8210*/  LDL.LU R3, [R1+0x1fc] ;  /* 0x0001fc0001037983 */ /* 0x001ea20000300800 */
[----:B------:R-:W-:Y:S01]  /*8220*/  ISETP.GE.AND P2, PT, R154, 0x81, PT ;  /* 0x000000819a00780c */ /* 0x000fe20003f46270 */
[----:B------:R-:W-:Y:S01]  /*8230*/  BSSY B1, `(.L_x_292) ;  /* 0x000000d000017945 */ /* 0x000fe20003800000 */
[-C--:B------:R-:W-:Y:S02]  /*8240*/  IADD3 R4, P5, R20, R22.reuse, RZ ;  /* 0x0000001614047210 */ /* 0x080fe40007fbe0ff */
[----:B------:R-:W-:Y:S02]  /*8250*/  ISETP.GE.AND P1, PT, R154, 0x89, PT ;  /* 0x000000899a00780c */ /* 0x000fe40003f26270 */
[----:B------:R-:W-:Y:S02]  /*8260*/  IADD3.X R5, R23, R21, R15, P5, !PT ;  /* 0x0000001517057210 */ /* 0x000fe40002ffe40f */
[----:B------:R-:W-:Y:S02]  /*8270*/  IADD3 R22, P4, P3, R156, R22, R158 ;  /* 0x000000169c167210 */ /* 0x000fe40007b9e09e */
[----:B------:R-:W-:Y:S01]  /*8280*/  ISETP.LT.OR P5, PT, R0, 0x2, !P2 ;  /* 0x000000020000780c */ /* 0x000fe200057a1670 */
[----:B--2---:R-:W-:-:S05]  /*8290*/  @!P0 IMAD R3, R3, R17, R2 ;  /* 0x0000001103038224 */ /* 0x004fca00078e0202 */
[----:B------:R0:W-:Y:S01]  /*82a0*/  @!P0 STG.E.U8 desc[UR36][R10.64+0xf9], R3 ;  /* 0x0000f9030a008986 */ /* 0x0001e2000c101124 */
[----:B------:R-:W-:-:S13]  /*82b0*/  ISETP.LT.OR P0, PT, R0, 0x1, !P2 ;  /* 0x000000010000780c */ /* 0x000fda0005701670 */
[----:B0-----:R-:W-:Y:S05]  /*82c0*/  @P0 BRA `(.L_x_293) ;  /* 0x00000000000c0947 */ /* 0x001fea0003800000 */
[----:B------:R-:W2:Y:S02]  /*82d0*/  LDG.E.U8 R16, desc[UR36][R4.64] ;  /* 0x0000002404107981 */ /* 0x000ea4000c1e1100 */
[----:B--2---:R-:W-:-:S05]  /*82e0*/  PRMT R3, R16, 0x8880, RZ ;  /* 0x0000888010037816 */ /* 0x004fca00000000ff */
[----:B------:R-:W-:-:S07]  /*82f0*/  IMAD R2, R3, R18, RZ ;  /* 0x0000001203027224 */ /* 0x000fce00078e02ff */
.L_x_293:
[----:B------:R-:W-:Y:S05]  /*8300*/  BSYNC B1 ;  /* 0x0000000000017941 */ /* 0x000fea0003800000 */
.L_x_292:
[----:B------:R-:W-:Y:S01]  /*8310*/  @!P0 IMAD R3, R24, R17, R2 ;  /* 0x0000001118038224 */ /* 0x000fe200078e0202 */
[----:B------:R-:W-:Y:S01]  /*8320*/  BSSY B1, `(.L_x_294) ;  /* 0x0000007000017945 */ /* 0x000fe20003800000 */
[----:B------:R-:W-:-:S03]  /*8330*/  IMAD.IADD R158, R15, 0x1, R159 ;  /* 0x000000010f9e7824 */ /* 0x000fc600078e029f */
[----:B------:R0:W-:Y:S01]  /*8340*/  @!P0 STG.E.U8 desc[UR36][R6.64], R3 ;  /* 0x0000000306008986 */ /* 0x0001e2000c101124 */
[----:B------:R-:W-:Y:S05]  /*8350*/  @P5 BRA `(.L_x_295) ;  /* 0x00000000000c5947 */ /* 0x000fea0003800000 */
[----:B------:R-:W0:Y:S02]  /*8360*/  LDG.E.U8 R16, desc[UR36][R4.64+0x1] ;  /* 0x0000012404107981 */ /* 0x000e24000c1e1100 */
[----:B0-----:R-:W-:-:S05]  /*8370*/  PRMT R3, R16, 0x8880, RZ ;  /* 0x0000888010037816 */ /* 0x001fca00000000ff */
[----:B------:R-:W-:-:S07]  /*8380*/  IMAD R2, R3, R18, RZ ;  /* 0x0000001203027224 */ /* 0x000fce00078e02ff */
.L_x_295:
[----:B------:R-:W-:Y:S05]  /*8390*/  BSYNC B1 ;  /* 0x0000000000017941 */ /* 0x000fea0003800000 */
.L_x_294:
[C---:B------:R-:W-:Y:S01]  /*83a0*/  ISETP.LT.OR P0, PT, R0.reuse, 0x1, !P1 ;  /* 0x000000010000780c */ /* 0x040fe20004f01670 */
[----:B------:R-:W-:Y:S01]  /*83b0*/  @!P5 IMAD R25, R25, R17, R2 ;  /* 0x000000111919d224 */ /* 0x000fe200078e0202 */
[----:B------:R-:W-:Y:S01]  /*83c0*/  BSSY B1, `(.L_x_296) ;  /* 0x000000a000017945 */ /* 0x000fe20003800000 */
[----:B------:R-:W-:Y:S02]  /*83d0*/  IADD3.X R23, R153, R23, R158, P4, P3 ;  /* 0x0000001799177210 */ /* 0x000fe400027e649e */
[C---:B------:R-:W-:Y:S01]  /*83e0*/  ISETP.LT.OR P4, PT, R0.reuse, 0x2, !P1 ;  /* 0x000000020000780c */ /* 0x040fe20004f81670 */
[----:B------:R1:W-:Y:S01]  /*83f0*/  @!P5 STG.E.U8 desc[UR36][R6.64+0x1], R25 ;  /* 0x000001190600d986 */ /* 0x0003e2000c101124 */
[C---:B------:R-:W-:Y:S02]  /*8400*/  ISETP.LT.OR P5, PT, R0.reuse, 0x9, !P2 ;  /* 0x000000090000780c */ /* 0x040fe400057a1670 */
[----:B------:R-:W-:-:S04]  /*8410*/  ISETP.LT.OR P3, PT, R0, 0xa, !P2 ;  /* 0x0000000a0000780c */ /* 0x000fc80005761670 */
[----:B------:R-:W-:Y:S09]  /*8420*/  @P0 BRA `(.L_x_297) ;  /* 0x00000000000c0947 */ /* 0x000ff20003800000 */
[----:B------:R-:W0:Y:S02]  /*8430*/  LDG.E.U8 R16, desc[UR36][R22.64] ;  /* 0x0000002416107981 */ /* 0x000e24000c1e1100 */
[----:B0-----:R-:W-:-:S05]  /*8440*/  PRMT R3, R16, 0x8880, RZ ;  /* 0x0000888010037816 */ /* 0x001fca00000000ff */
[----:B------:R-:W-:-:S07]  /*8450*/  IMAD R2, R3, R18, RZ ;  /* 0x0000001203027224 */ /* 0x000fce00078e02ff */
.L_x_297:
[----:B------:R-:W-:Y:S05]  /*8460*/  BSYNC B1 ;  /* 0x0000000000017941 */ /* 0x000fea0003800000 */
.L_x_296:
[----:B0-----:R-:W-:Y:S01]  /*8470*/  @!P0 IMAD R3, R26, R17, R2 ;  /* 0x000000111a038224 */ /* 0x001fe200078e0202 */
[----:B------:R-:W-:Y:S04]  /*8480*/  BSSY B1, `(.L_x_298) ;  /* 0x0000006000017945 */ /* 0x000fe80003800000 */
[----:B------:R0:W-:Y:S01]  /*8490*/  @!P0 STG.E.U8 desc[UR36][R8.64], R3 ;  /* 0x0000000308008986 */ /* 0x0001e2000c101124 */
[----:B------:R-:W-:Y:S05]  /*84a0*/  @P4 BRA `(.L_x_299) ;  /* 0x00000000000c4947 */ /* 0x000fea0003800000 */
[----:B------:R-:W0:Y:S02]  /*84b0*/  LDG.E.U8 R16, desc[UR36][R22.64+0x1] ;  /* 0x0000012416107981 */ /* 0x000e24000c1e1100 */
[----:B0-----:R-:W-:-:S05]  /*84c0*/  PRMT R3, R16, 0x8880, RZ ;  /* 0x0000888010037816 */ /* 0x001fca00000000ff */
[----:B------:R-:W-:-:S07]  /*84d0*/  IMAD R2, R3, R18, RZ ;  /* 0x0000001203027224 */ /* 0x000fce00078e02ff */
.L_x_299:
[----:B------:R-:W-:Y:S05]  /*84e0*/  BSYNC B1 ;  /* 0x0000000000017941 */ /* 0x000fea0003800000 */
.L_x_298:
[----:B------:R-:W-:Y:S01]  /*84f0*/  @!P4 IMAD R27, R27, R17, R2 ;  /* 0x000000111b1bc224 */ /* 0x000fe200078e0202 */
[----:B------:R-:W-:Y:S04]  /*8500*/  BSSY B1, `(.L_x_300) ;  /* 0x0000006000017945 */ /* 0x000fe80003800000 */
[----:B------:R2:W-:Y:S01]  /*8510*/  @!P4 STG.E.U8 desc[UR36][R8.64+0x1], R27 ;  /* 0x0000011b0800c986 */ /* 0x0005e2000c101124 */
[----:B------:R-:W-:Y:S05]  /*8520*/  @P5 BRA `(.L_x_301) ;  /* 0x00000000000c5947 */ /* 0x000fea0003800000 */
[----:B------:R-:W0:Y:S02]  /*8530*/  LDG.E.U8 R16, desc[UR36][R4.64+0x8] ;  /* 0x0000082404107981 */ /* 0x000e24000c1e1100 */
[----:B0-----:R-:W-:-:S05]  /*8540*/  PRMT R3, R16, 0x8880, RZ ;  /* 0x0000888010037816 */ /* 0x001fca00000000ff */
[----:B------:R-:W-:-:S07]  /*8550*/  IMAD R2, R3, R18, RZ ;  /* 0x0000001203027224 */ /* 0x000fce00078e02ff */
.L_x_301:
[----:B------:R-:W-:Y:S05]  /*8560*/  BSYNC B1 ;  /* 0x0000000000017941 */ /* 0x000fea0003800000 */
.L_x_300:
[----:B0-----:R-:W-:Y:S01]  /*8570*/  @!P5 IMAD R3, R28, R17, R2 ;  /* 0x000000111c03d224 */ /* 0x001fe200078e0202 */
[----:B------:R-:W-:Y:S04]  /*8580*/  BSSY B1, `(.L_x_302) ;  /* 0x0000006000017945 */ /* 0x000fe80003800000 */
[----:B------:R0:W-:Y:S01]  /*8590*/  @!P5 STG.E.U8 desc[UR36][R6.64+0x8], R3 ;  /* 0x000008030600d986 */ /* 0x0001e2000c101124 */
[----:B------:R-:W-:Y:S05]  /*85a0*/  @P3 BRA `(.L_x_303) ;  /* 0x00000000000c3947 */ /* 0x000fea0003800000 */
[----:B------:R-:W0:Y:S02]  /*85b0*/  LDG.E.U8 R16, desc[UR36][R4.64+0x9] ;  /* 0x0000092404107981 */ /* 0x000e24000c1e1100 */
[----:B0-----:R-:W-:-:S05]  /*85c0*/  PRMT R3, R16, 0x8880, RZ ;  /* 0x0000888010037816 */ /* 0x001fca00000000ff */
[----:B------:R-:W-:-:S07]  /*85d0*/  IMAD R2, R3, R18, RZ ;  /* 0x0000001203027224 */ /* 0x000fce00078e02ff */
.L_x_303:
[----:B------:R-:W-:Y:S05]  /*85e0*/  BSYNC B1 ;  /* 0x0000000000017941 */ /* 0x000fea0003800000 */
.L_x_302:
[C---:B------:R-:W-:Y:S01]  /*85f0*/  ISETP.LT.OR P5, PT, R0.reuse, 0x9, !P1 ;  /* 0x000000090000780c */ /* 0x040fe20004fa1670 */
[----:B------:R-:W-:Y:S01]  /*8600*/  @!P3 IMAD R29, R29, R17, R2 ;  /* 0x000000111d1db224 */ /* 0x000fe200078e0202 */
[----:B------:R-:W-:Y:S01]  /*8610*/  BSSY B1, `(.L_x_304) ;  /* 0x0000009000017945 */ /* 0x000fe20003800000 */
[C---:B------:R-:W-:Y:S02]  /*8620*/  ISETP.LT.OR P4, PT, R0.reuse, 0xa, !P1 ;  /* 0x0000000a0000780c */ /* 0x040fe40004f81670 */
[C---:B------:R-:W-:Y:S01]  /*8630*/  ISETP.LT.OR P0, PT, R0.reuse, 0x12, !P2 ;  /* 0x000000120000780c */ /* 0x040fe20005701670 */
[----:B------:R3:W-:Y:S01]  /*8640*/  @!P3 STG.E.U8 desc[UR36][R6.64+0x9], R29 ;  /* 0x0000091d0600b986 */ /* 0x0007e2000c101124 */
[----:B------:R-:W-:-:S06]  /*8650*/  ISETP.LT.OR P3, PT, R0, 0x11, !P2 ;  /* 0x000000110000780c */ /* 0x000fcc0005761670 */
[----:B------:R-:W-:Y:S07]  /*8660*/  @P5 BRA `(.L_x_305) ;  /* 0x00000000000c5947 */ /* 0x000fee0003800000 */
[----:B------:R-:W0:Y:S02]  /*8670*/  LDG.E.U8 R16, desc[UR36][R22.64+0x8] ;  /* 0x0000082416107981 */ /* 0x000e24000c1e1100 */
[----:B0-----:R-:W-:-:S05]  /*8680*/  PRMT R3, R16, 0x8880, RZ ;  /* 0x0000888010037816 */ /* 0x001fca00000000ff */
[----:B------:R-:W-:-:S07]  /*8690*/  IMAD R2, R3, R18, RZ ;  /* 0x0000001203027224 */ /* 0x000fce00078e02ff */
.L_x_305:
[----:B------:R-:W-:Y:S05]  /*86a0*/  BSYNC B1 ;  /* 0x0000000000017941 */ /* 0x000fea0003800000 */
.L_x_304:
[----:B0-----:R-:W-:Y:S01]  /*86b0*/  @!P5 IMAD R3, R30, R17, R2 ;  /* 0x000000111e03d224 */ /* 0x001fe200078e0202 */
[----:B------:R-:W-:Y:S04]  /*86c0*/  BSSY B1, `(.L_x_306) ;  /* 0x0000006000017945 */ /* 0x000fe80003800000 */
[----:B------:R0:W-:Y:S01]  /*86d0*/  @!P5 STG.E.U8 desc[UR36][R8.64+0x8], R3 ;  /* 0x000008030800d986 */ /* 0x0001e2000c101124 */
[----:B------:R-:W-:Y:S05]  /*86e0*/  @P4 BRA `(.L_x_307) ;  /* 0x00000000000c4947 */ /* 0x000fea0003800000 */
[----:B------:R-:W0:Y:S02]  /*86f0*/  LDG.E.U8 R16, desc[UR36][R22.64+0x9] ;  /* 0x0000092416107981 */ /* 0x000e24000c1e1100 */
[----:B0-----:R-:W-:-:S05]  /*8700*/  PRMT R3, R16, 0x8880, RZ ;  /* 0x0000888010037816 */ /* 0x001fca00000000ff */
[----:B------:R-:W-:-:S07]  /*8710*/  IMAD R2, R3, R18, RZ ;  /* 0x0000001203027224 */ /* 0x000fce00078e02ff */
.L_x_307:
[----:B------:R-:W-:Y:S05]  /*8720*/  BSYNC B1 ;  /* 0x0000000000017941 */ /* 0x000fea0003800000 */
.L_x_306:
[----:B------:R-:W-:Y:S01]  /*8730*/  @!P4 IMAD R31, R31, R17, R2 ;  /* 0x000000111f1fc224 */ /* 0x000fe200078e0202 */
[----:B------:R-:W-:Y:S04]  /*8740*/  BSSY B1, `(.L_x_308) ;  /* 0x0000006000017945 */ /* 0x000fe80003800000 */
[----:B------:R4:W-:Y:S01]  /*8750*/  @!P4 STG.E.U8 desc[UR36][R8.64+0x9], R31 ;  /* 0x0000091f0800c986 */ /* 0x0009e2000c101124 */
[----:B------:R-:W-:Y:S05]  /*8760*/  @P3 BRA `(.L_x_309) ;  /* 0x00000000000c3947 */ /* 0x000fea0003800000 */
[----:B------:R-:W0:Y:S02]  /*8770*/  LDG.E.U8 R16, desc[UR36][R4.64+0x10] ;  /* 0x0000102404107981 */ /* 0x000e24000c1e1100 */
[----:B0-----:R-:W-:-:S05]  /*8780*/  PRMT R3, R16, 0x8880, RZ ;  /* 0x0000888010037816 */ /* 0x001fca00000000ff */
[----:B------:R-:W-:-:S07]  /*8790*/  IMAD R2, R3, R18, RZ ;  /* 0x0000001203027224 */ /* 0x000fce00078e02ff */
.L_x_309:
[----:B------:R-:W-:Y:S05]  /*87a0*/  BSYNC B1 ;  /* 0x0000000000017941 */ /* 0x000fea0003800000 */
.L_x_308:
[----:B0-----:R-:W-:Y:S01]  /*87b0*/  @!P3 IMAD R3, R32, R17, R2 ;  /* 0x000000112003b224 */ /* 0x001fe200078e0202 */
[----:B------:R-:W-:Y:S04]  /*87c0*/  BSSY B1, `(.L_x_310) ;  /* 0x0000006000017945 */ /* 0x000fe80003800000 */
[----:B------:R0:W-:Y:S01]  /*87d0*/  @!P3 STG.E.U8 desc[UR36][R6.64+0x10], R3 ;  /* 0x000010030600b986 */ /* 0x0001e2000c101124 */
[----:B------:R-:W-:Y:S05]  /*87e0*/  @P0 BRA `(.L_x_311) ;  /* 0x00000000000c0947 */ /* 0x000fea0003800000 */
[----:B------:R-:W0:Y:S02]  /*87f0*/  LDG.E.U8 R16, desc[UR36][R4.64+0x11] ;  /* 0x0000112404107981 */ /* 0x000e24000c1e1100 */
[----:B0-----:R-:W-:-:S05]  /*8800*/  PRMT R3, R16, 0x8880, RZ ;  /* 0x0000888010037816 */ /* 0x001fca00000000ff */
[----:B------:R-:W-:-:S07]  /*8810*/  IMAD R2, R3, R18, RZ ;  /* 0x0000001203027224 */ /* 0x000fce00078e02ff */
.L_x_311:
[----:B------:R-:W-:Y:S05]  /*8820*/  BSYNC B1 ;  /* 0x0000000000017941 */ /* 0x000fea0003800000 */
.L_x_310:
        /* <DEDUP_REMOVED lines=11> */
.L_x_313:
[----:B------:R-:W-:Y:S05]  /*88e0*/  BSYNC B1 ;  /* 0x0000000000017941 */ /* 0x000fea0003800000 */
.L_x_312:
[----:B0-----:R-:W-:Y:S01]  /*88f0*/  @!P4 IMAD R3, R34, R17, R2 ;  /* 0x000000112203c224 */ /* 0x001fe200078e0202 */
[----:B------:R-:W-:Y:S04]  /*8900*/  BSSY B1, `(.L_x_314) ;  /* 0x0000006000017945 */ /* 0x000fe80003800000 */
[----:B------:R0:W-:Y:S01]  /*8910*/  @!P4 STG.E.U8 desc[UR36][R8.64+0x10], R3 ;  /* 0x000010030800c986 */ /* 0x0001e2000c101124 */
[----:B------:R-:W-:Y:S05]  /*8920*/  @P3 BRA `(.L_x_315) ;  /* 0x00000000000c3947 */ /* 0x000fea0003800000 */
[----:B------:R-:W0:Y:S02]  /*8930*/  LDG.E.U8 R16, desc[UR36][R22.64+0x11] ;  /* 0x0000112416107981 */ /* 0x000e24000c1e1100 */
[----:B0-----:R-:W-:-:S05]  /*8940*/  PRMT R3, R16, 0x8880, RZ ;  /* 0x0000888010037816 */ /* 0x001fca00000000ff */
[----:B------:R-:W-:-:S07]  /*8950*/  IMAD R2, R3, R18, RZ ;  /* 0x0000001203027224 */ /* 0x000fce00078e02ff */
.L_x_315:
[----:B------:R-:W-:Y:S05]  /*8960*/  BSYNC B1 ;  /* 0x0000000000017941 */ /* 0x000fea0003800000 */
.L_x_314:
[----:B------:R-:W-:Y:S01]  /*8970*/  @!P3 IMAD R35, R35, R17, R2 ;  /* 0x000000112323b224 */ /* 0x000fe200078e0202 */
[----:B------:R-:W-:Y:S04]  /*8980*/  BSSY B1, `(.L_x_316) ;  /* 0x0000006000017945 */ /* 0x000fe80003800000 */
[----:B------:R0:W-:Y:S01]  /*8990*/  @!P3 STG.E.U8 desc[UR36][R8.64+0x11], R35 ;  /* 0x000011230800b986 */ /* 0x0001e2000c101124 */
[----:B------:R-:W-:Y:S05]  /*89a0*/  @P5 BRA `(.L_x_317) ;  /* 0x00000000000c5947 */ /* 0x000fea0003800000 */
[----:B------:R-:W0:Y:S02]  /*89b0*/  LDG.E.U8 R16, desc[UR36][R4.64+0x18] ;  /* 0x0000182404107981 */ /* 0x000e24000c1e1100 */
[----:B0-----:R-:W-:-:S05]  /*89c0*/  PRMT R3, R16, 0x8880, RZ ;  /* 0x0000888010037816 */ /* 0x001fca00000000ff */
[----:B------:R-:W-:-:S07]  /*89d0*/  IMAD R2, R3, R18, RZ ;  /* 0x0000001203027224 */ /* 0x000fce00078e02ff */
.L_x_317:
[----:B------:R-:W-:Y:S05]  /*89e0*/  BSYNC B1 ;  /* 0x0000000000017941 */ /* 0x000fea0003800000 */
.L_x_316:
[----:B0-----:R-:W-:Y:S01]  /*89f0*/  @!P5 IMAD R3, R36, R17, R2 ;  /* 0x000000112403d224 */ /* 0x001fe200078e0202 */
[----:B------:R-:W-:Y:S04]  /*8a00*/  BSSY B1, `(.L_x_318) ;  /* 0x0000006000017945 */ /* 0x000fe80003800000 */
[----:B------:R0:W-:Y:S01]  /*8a10*/  @!P5 STG.E.U8 desc[UR36][R6.64+0x18], R3 ;  /* 0x000018030600d986 */ /* 0x0001e2000c101124 */
[----:B------:R-:W-:Y:S05]  /*8a20*/  @P0 BRA `(.L_x_319) ;  /* 0x00000000000c0947 */ /* 0x000fea0003800000 */
[----:B------:R-:W0:Y:S02]  /*8a30*/  LDG.E.U8 R16, desc[UR36][R4.64+0x19] ;  /* 0x0000192404107981 */ /* 0x000e24000c1e1100 */
[----:B0-----:R-:W-:-:S05]  /*8a40*/  PRMT R3, R16, 0x8880, RZ ;  /* 0x0000888010037816 */ /* 0x001fca00000000ff */
[----:B------:R-:W-:-:S07]  /*8a50*/  IMAD R2, R3, R18, RZ ;  /* 0x0000001203027224 */ /* 0x000fce00078e02ff */
.L_x_319:
[----:B------:R-:W-:Y:S05]  /*8a60*/  BSYNC B1 ;  /* 0x0000000000017941 */ /* 0x000fea0003800000 */
.L_x_318:
        /* <DEDUP_REMOVED lines=11> */
.L_x_321:
[----:B------:R-:W-:Y:S05]  /*8b20*/  BSYNC B1 ;  /* 0x0000000000017941 */ /* 0x000fea0003800000 */
.L_x_320:
[----:B0-----:R-:W-:Y:S01]  /*8b30*/  @!P4 IMAD R3, R38, R17, R2 ;  /* 0x000000112603c224 */ /* 0x001fe200078e0202 */
[----:B------:R-:W-:Y:S04]  /*8b40*/  BSSY B1, `(.L_x_322) ;  /* 0x0000006000017945 */ /* 0x000fe80003800000 */
[----:B------:R0:W-:Y:S01]  /*8b50*/  @!P4 STG.E.U8 desc[UR36][R8.64+0x18], R3 ;  /* 0x000018030800c986 */ /* 0x0001e2000c101124 */
[----:B------:R-:W-:Y:S05]  /*8b60*/  @P3 BRA `(.L_x_323) ;  /* 0x00000000000c3947 */ /* 0x000fea0003800000 */
[----:B------:R-:W0:Y:S02]  /*8b70*/  LDG.E.U8 R16, desc[UR36][R22.64+0x19] ;  /* 0x0000192416107981 */ /* 0x000e24000c1e1100 */
[----:B0-----:R-:W-:-:S05]  /*8b80*/  PRMT R3, R16, 0x8880, RZ ;  /* 0x0000888010037816 */ /* 0x001fca00000000ff */
[----:B------:R-:W-:-:S07]  /*8b90*/  IMAD R2, R3, R18, RZ ;  /* 0x0000001203027224 */ /* 0x000fce00078e02ff */
.L_x_323:
[----:B------:R-:W-:Y:S05]  /*8ba0*/  BSYNC B1 ;  /* 0x0000000000017941 */ /* 0x000fea0003800000 */
.L_x_322:
[----:B------:R-:W-:Y:S01]  /*8bb0*/  @!P3 IMAD R39, R39, R17, R2 ;  /* 0x000000112727b224 */ /* 0x000fe200078e0202 */
[----:B------:R-:W-:Y:S04]  /*8bc0*/  BSSY B1, `(.L_x_324) ;  /* 0x0000006000017945 */ /* 0x000fe80003800000 */
[----:B------:R0:W-:Y:S01]  /*8bd0*/  @!P3 STG.E.U8 desc[UR36][R8.64+0x19], R39 ;  /* 0x000019270800b986 */ /* 0x0001e2000c101124 */
[----:B------:R-:W-:Y:S05]  /*8be0*/  @P5 BRA `(.L_x_325) ;  /* 0x00000000000c5947 */ /* 0x000fea0003800000 */
[----:B------:R-:W0:Y:S02]  /*8bf0*/  LDG.E.U8 R16, desc[UR36][R4.64+0x20] ;  /* 0x0000202404107981 */ /* 0x000e24000c1e1100 */
[----:B0-----:R-:W-:-:S05]  /*8c00*/  PRMT R3, R16, 0x8880, RZ ;  /* 0x0000888010037816 */ /* 0x001fca00000000ff */
[----:B------:R-:W-:-:S07]  /*8c10*/  IMAD R2, R3, R18, RZ ;  /* 0x0000001203027224 */ /* 0x000fce00078e02ff */
.L_x_325:
[----:B------:R-:W-:Y:S05]  /*8c20*/  BSYNC B1 ;  /* 0x0000000000017941 */ /* 0x000fea0003800000 */
.L_x_324:
[----:B0-----:R-:W-:Y:S01]  /*8c30*/  @!P5 IMAD R3, R40, R17, R2 ;  /* 0x000000112803d224 */ /* 0x001fe200078e0202 */
[----:B------:R-:W-:Y:S04]  /*8c40*/  BSSY B1, `(.L_x_326) ;  /* 0x0000006000017945 */ /* 0x000fe80003800000 */
[----:B------:R0:W-:Y:S01]  /*8c50*/  @!P5 STG.E.U8 desc[UR36][R6.64+0x20], R3 ;  /* 0x000020030600d986 */ /* 0x0001e2000c101124 */
[----:B------:R-:W-:Y:S05]  /*8c60*/  @P0 BRA `(.L_x_327) ;  /* 0x00000000000c0947 */ /* 0x000fea0003800000 */
[----:B------:R-:W0:Y:S02]  /*8c70*/  LDG.E.U8 R16, desc[UR36][R4.64+0x21] ;  /* 0x0000212404107981 */ /* 0x000e24000c1e1100 */
[----:B0-----:R-:W-:-:S05]  /*8c80*/  PRMT R3, R16, 0x8880, RZ ;  /* 0x0000888010037816 */ /* 0x001fca00000000ff */
[----:B------:R-:W-:-:S07]  /*8c90*/  IMAD R2, R3, R18, RZ ;  /* 0x0000001203027224 */ /* 0x000fce00078e02ff */
.L_x_327:
[----:B------:R-:W-:Y:S05]  /*8ca0*/  BSYNC B1 ;  /* 0x0000000000017941 */ /* 0x000fea0003800000 */
.L_x_326:
        /* <DEDUP_REMOVED lines=11> */
.L_x_329:
[----:B------:R-:W-:Y:S05]  /*8d60*/  BSYNC B1 ;  /* 0x0000000000017941 */ /* 0x000fea0003800000 */
.L_x_328:
[----:B0-----:R-:W-:Y:S01]  /*8d70*/  @!P4 IMAD R3, R42, R17, R2 ;  /* 0x000000112a03c224 */ /* 0x001fe200078e0202 */
[----:B------:R-:W-:Y:S04]  /*8d80*/  BSSY B1, `(.L_x_330) ;  /* 0x0000006000017945 */ /* 0x000fe80003800000 */
[----:B------:R0:W-:Y:S01]  /*8d90*/  @!P4 STG.E.U8 desc[UR36][R8.64+0x20], R3 ;  /* 0x000020030800c986 */ /* 0x0001e2000c101124 */
[----:B------:R-:W-:Y:S05]  /*8da0*/  @P3 BRA `(.L_x_331) ;  /* 0x00000000000c3947 */ /* 0x000fea0003800000 */
[----:B------:R-:W0:Y:S02]  /*8db0*/  LDG.E.U8 R16, desc[UR36][R22.64+0x21] ;  /* 0x0000212416107981 */ /* 0x000e24000c1e1100 */
[----:B0-----:R-:W-:-:S05]  /*8dc0*/  PRMT R3, R16, 0x8880, RZ ;  /* 0x0000888010037816 */ /* 0x001fca00000000ff */
[----:B------:R-:W-:-:S07]  /*8dd0*/  IMAD R2, R3, R18, RZ ;  /* 0x0000001203027224 */ /* 0x000fce00078e02ff */
.L_x_331:
[----:B------:R-:W-:Y:S05]  /*8de0*/  BSYNC B1 ;  /* 0x0000000000017941 */ /* 0x000fea0003800000 */
.L_x_330:
[----:B------:R-:W-:Y:S01]  /*8df0*/  @!P3 IMAD R43, R43, R17, R2 ;  /* 0x000000112b2bb224 */ /* 0x000fe200078e0202 */
[----:B------:R-:W-:Y:S04]  /*8e00*/  BSSY B1, `(.L_x_332) ;  /* 0x0000006000017945 */ /* 0x000fe80003800000 */
[----:B------:R0:W-:Y:S01]  /*8e10*/  @!P3 STG.E.U8 desc[UR36][R8.64+0x21], R43 ;  /* 0x0000212b0800b986 */ /* 0x0001e2000c101124 */
[----:B------:R-:W-:Y:S05]  /*8e20*/  @P5 BRA `(.L_x_333) ;  /* 0x00000000000c5947 */ /* 0x000fea0003800000 */
[----:B------:R-:W0:Y:S02]  /*8e30*/  LDG.E.U8 R16, desc[UR36][R4.64+0x28] ;  /* 0x0000282404107981 */ /* 0x000e24000c1e1100 */
[----:B0-----:R-:W-:-:S05]  /*8e40*/  PRMT R3, R16, 0x8880, RZ ;  /* 0x0000888010037816 */ /* 0x001fca00000000ff */
[----:B------:R-:W-:-:S07]  /*8e50*/  IMAD R2, R3, R18, RZ ;  /* 0x0000001203027224 */ /* 0x000fce00078e02ff */
.L_x_333:
[----:B------:R-:W-:Y:S05]  /*8e60*/  BSYNC B1 ;  /* 0x0000000000017941 */ /* 0x000fea0003800000 */
.L_x_332:
[----:B0-----:R-:W-:Y:S01]  /*8e70*/  @!P5 IMAD R3, R44, R17, R2 ;  /* 0x000000112c03d224 */ /* 0x001fe200078e0202 */
[----:B------:R-:W-:Y:S04]  /*8e80*/  BSSY B1, `(.L_x_334) ;  /* 0x0000006000017945 */ /* 0x000fe80003800000 */
[----:B------:R0:W-:Y:S01]  /*8e90*/  @!P5 STG.E.U8 desc[UR36][R6.64+0x28], R3 ;  /* 0x000028030600d986 */ /* 0x0001e2000c101124 */
[----:B------:R-:W-:Y:S05]  /*8ea0*/  @P0 BRA `(.L_x_335) ;  /* 0x00000000000c0947 */ /* 0x000fea0003800000 */
[----:B------:R-:W0:Y:S02]  /*8eb0*/  LDG.E.U8 R16, desc[UR36][R4.64+0x29] ;  /* 0x0000292404107981 */ /* 0x000e24000c1e1100 */
[----:B0-----:R-:W-:-:S05]  /*8ec0*/  PRMT R3, R16, 0x8880, RZ ;  /* 0x0000888010037816 */ /* 0x001fca00000000ff */
[----:B------:R-:W-:-:S07]  /*8ed0*/  IMAD R2, R3, R18, RZ ;  /* 0x0000001203027224 */ /* 0x000fce00078e02ff */
.L_x_335:
[----:B------:R-:W-:Y:S05]  /*8ee0*/  BSYNC B1 ;  /* 0x0000000000017941 */ /* 0x000fea0003800000 */
.L_x_334:
        /* <DEDUP_REMOVED lines=11> */
.L_x_337:
[----:B------:R-:W-:Y:S05]  /*8fa0*/  BSYNC B1 ;  /* 0x0000000000017941 */ /* 0x000fea0003800000 */
.L_x_336:
[----:B0-----:R-:W-:Y:S01]  /*8fb0*/  @!P4 IMAD R3, R46, R17, R2 ;  /* 0x000000112e03c224 */ /* 0x001fe200078e0202 */
[----:B------:R-:W-:Y:S04]  /*8fc0*/  BSSY B1, `(.L_x_338) ;  /* 0x0000006000017945 */ /* 0x000fe80003800000 */
[----:B------:R0:W-:Y:S01]  /*8fd0*/  @!P4 STG.E.U8 desc[UR36][R8.64+0x28], R3 ;  /* 0x000028030800c986 */ /* 0x0001e2000c101124 */
[----:B------:R-:W-:Y:S05]  /*8fe0*/  @P3 BRA `(.L_x_339) ;  /* 0x00000000000c3947 */ /* 0x000fea0003800000 */
[----:B------:R-:W0:Y:S02]  /*8ff0*/  LDG.E.U8 R16, desc[UR36][R22.64+0x29] ;  /* 0x0000292416107981 */ /* 0x000e24000c1e1100 */
[----:B0-----:R-:W-:-:S05]  /*9000*/  PRMT R3, R16, 0x8880, RZ ;  /* 0x0000888010037816 */ /* 0x001fca00000000ff */
[----:B------:R-:W-:-:S07]  /*9010*/  IMAD R2, R3, R18, RZ ;  /* 0x0000001203027224 */ /* 0x000fce00078e02ff */
.L_x_339:
[----:B------:R-:W-:Y:S05]  /*9020*/  BSYNC B1 ;  /* 0x0000000000017941 */ /* 0x000fea0003800000 */
.L_x_338:
[----:B------:R-:W-:Y:S01]  /*9030*/  @!P3 IMAD R47, R47, R17, R2 ;  /* 0x000000112f2fb224 */ /* 0x000fe200078e0202 */
[----:B------:R-:W-:Y:S04]  /*9040*/  BSSY B1, `(.L_x_340) ;  /* 0x0000006000017945 */ /* 0x000fe80003800000 */
[----:B------:R0:W-:Y:S01]  /*9050*/  @!P3 STG.E.U8 desc[UR36][R8.64+0x29], R47 ;  /* 0x0000292f0800b986 */ /* 0x0001e2000c101124 */
[----:B------:R-:W-:Y:S05]  /*9060*/  @P5 BRA `(.L_x_341) ;  /* 0x00000000000c5947 */ /* 0x000fea0003800000 */
[----:B------:R-:W0:Y:S02]  /*9070*/  LDG.E.U8 R16, desc[UR36][R4.64+0x30] ;  /* 0x0000302404107981 */ /* 0x000e24000c1e1100 */
[----:B0-----:R-:W-:-:S05]  /*9080*/  PRMT R3, R16, 0x8880, RZ ;  /* 0x0000888010037816 */ /* 0x001fca00000000ff */
[----:B------:R-:W-:-:S07]  /*9090*/  IMAD R2, R3, R18, RZ ;  /* 0x0000001203027224 */ /* 0x000fce00078e02ff */
.L_x_341:
[----:B------:R-:W-:Y:S05]  /*90a0*/  BSYNC B1 ;  /* 0x0000000000017941 */ /* 0x000fea0003800000 */
.L_x_340:
[----:B0-----:R-:W-:Y:S01]  /*90b0*/  @!P5 IMAD R3, R48, R17, R2 ;  /* 0x000000113003d224 */ /* 0x001fe200078e0202 */
[----:B------:R-:W-:Y:S04]  /*90c0*/  BSSY B1, `(.L_x_342) ;  /* 0x0000006000017945 */ /* 0x000fe80003800000 */
[----:B------:R0:W-:Y:S01]  /*90d0*/  @!P5 STG.E.U8 desc[UR36][R6.64+0x30], R3 ;  /* 0x000030030600d986 */ /* 0x0001e2000c101124 */
[----:B------:R-:W-:Y:S05]  /*90e0*/  @P0 BRA `(.L_x_343) ;  /* 0x00000000000c0947 */ /* 0x000fea0003800000 */
[----:B------:R-:W0:Y:S02]  /*90f0*/  LDG.E.U8 R16, desc[UR36][R4.64+0x31] ;  /* 0x0000312404107981 */ /* 0x000e24000c1e1100 */
[----:B0-----:R-:W-:-:S05]  /*9100*/  PRMT R3, R16, 0x8880, RZ ;  /* 0x0000888010037816 */ /* 0x001fca00000000ff */
[----:B------:R-:W-:-:S07]  /*9110*/  IMAD R2, R3, R18, RZ ;  /* 0x0000001203027224 */ /* 0x000fce00078e02ff */
.L_x_343:
[----:B------:R-:W-:Y:S05]  /*9120*/  BSYNC B1 ;  /* 0x0000000000017941 */ /* 0x000fea0003800000 */
.L_x_342:
        /* <DEDUP_REMOVED lines=11> */
.L_x_345:
[----:B------:R-:W-:Y:S05]  /*91e0*/  BSYNC B1 ;  /* 0x0000000000017941 */ /* 0x000fea0003800000 */
.L_x_344:
[----:B0-----:R-:W-:Y:S01]  /*91f0*/  @!P4 IMAD R3, R50, R17, R2 ;  /* 0x000000113203c224 */ /* 0x001fe200078e0202 */
[----:B------:R-:W-:Y:S04]  /*9200*/  BSSY B1, `(.L_x_346) ;  /* 0x0000006000017945 */ /* 0x000fe80003800000 */
[----:B------:R0:W-:Y:S01]  /*9210*/  @!P4 STG.E.U8 desc[UR36][R8.64+0x30], R3 ;  /* 0x000030030800c986 */ /* 0x0001e2000c101124 */
[----:B------:R-:W-:Y:S05]  /*9220*/  @P3 BRA `(.L_x_347) ;  /* 0x00000000000c3947 */ /* 0x000fea0003800000 */
[----:B------:R-:W0:Y:S02]  /*9230*/  LDG.E.U8 R16, desc[UR36][R22.64+0x31] ;  /* 0x0000312416107981 */ /* 0x000e24000c1e1100 */
[----:B0-----:R-:W-:-:S05]  /*9240*/  PRMT R3, R16, 0x8880, RZ ;  /* 0x0000888010037816 */ /* 0x001fca00000000ff */
[----:B------:R-:W-:-:S07]  /*9250*/  IMAD R2, R3, R18, RZ ;  /* 0x0000001203027224 */ /* 0x000fce00078e02ff */
.L_x_347:
[----:B------:R-:W-:Y:S05]  /*9260*/  BSYNC B1 ;  /* 0x0000000000017941 */ /* 0x000fea0003800000 */
.L_x_346:
[----:B------:R-:W-:Y:S01]  /*9270*/  @!P3 IMAD R51, R51, R17, R2 ;  /* 0x000000113333b224 */ /* 0x000fe200078e0202 */
[----:B------:R-:W-:Y:S04]  /*9280*/  BSSY B1, `(.L_x_348) ;  /* 0x0000006000017945 */ /* 0x000fe80003800000 */
[----:B------:R0:W-:Y:S01]  /*9290*/  @!P3 STG.E.U8 desc[UR36][R8.64+0x31], R51 ;  /* 0x000031330800b986 */ /* 0x0001e2000c101124 */
[----:B------:R-:W-:Y:S05]  /*92a0*/  @P5 BRA `(.L_x_349) ;  /* 0x00000000000c5947 */ /* 0x000fea0003800000 */
[----:B------:R-:W0:Y:S02]  /*92b0*/  LDG.E.U8 R16, desc[UR36][R4.64+0x38] ;  /* 0x0000382404107981 */ /* 0x000e24000c1e1100 */
[----:B0-----:R-:W-:-:S05]  /*92c0*/  PRMT R3, R16, 0x8880, RZ ;  /* 0x0000888010037816 */ /* 0x001fca00000000ff */
[----:B------:R-:W-:-:S07]  /*92d0*/  IMAD R2, R3, R18, RZ ;  /* 0x0000001203027224 */ /* 0x000fce00078e02ff */
.L_x_349:
[----:B------:R-:W-:Y:S05]  /*92e0*/  BSYNC B1 ;  /* 0x0000000000017941 */ /* 0x000fea0003800000 */
.L_x_348:
[----:B0-----:R-:W-:Y:S01]  /*92f0*/  @!P5 IMAD R3, R52, R17, R2 ;  /* 0x000000113403d224 */ /* 0x001fe200078e0202 */
[----:B------:R-:W-:Y:S04]  /*9300*/  BSSY B1, `(.L_x_350) ;  /* 0x0000006000017945 */ /* 0x000fe80003800000 */
[----:B------:R0:W-:Y:S01]  /*9310*/  @!P5 STG.E.U8 desc[UR36][R6.64+0x38], R3 ;  /* 0x000038030600d986 */ /* 0x0001e2000c101124 */
[----:B------:R-:W-:Y:S05]  /*9320*/  @P0 BRA `(.L_x_351) ;  /* 0x00000000000c0947 */ /* 0x000fea0003800000 */
[----:B------:R-:W0:Y:S02]  /*9330*/  LDG.E.U8 R16, desc[UR36][R4.64+0x39] ;  /* 0x0000392404107981 */ /* 0x000e24000c1e1100 */
[----:B0-----:R-:W-:-:S05]  /*9340*/  PRMT R3, R16, 0x8880, RZ ;  /* 0x0000888010037816 */ /* 0x001fca00000000ff */
[----:B------:R-:W-:-:S07]  /*9350*/  IMAD R2, R3, R18, RZ ;  /* 0x0000001203027224 */ /* 0x000fce00078e02ff */
.L_x_351:
[----:B------:R-:W-:Y:S05]  /*9360*/  BSYNC B1 ;  /* 0x0000000000017941 */ /* 0x000fea0003800000 */
.L_x_350:
        /* <DEDUP_REMOVED lines=11> */
.L_x_353:
[----:B------:R-:W-:Y:S05]  /*9420*/  BSYNC B1 ;  /* 0x0000000000017941 */ /* 0x000fea0003800000 */
.L_x_352:
[----:B0-----:R-:W-:Y:S01]  /*9430*/  @!P4 IMAD R3, R54, R17, R2 ;  /* 0x000000113603c224 */ /* 0x001fe200078e0202 */
[----:B------:R-:W-:Y:S04]  /*9440*/  BSSY B1, `(.L_x_354) ;  /* 0x0000006000017945 */ /* 0x000fe80003800000 */
[----:B------:R0:W-:Y:S01]  /*9450*/  @!P4 STG.E.U8 desc[UR36][R8.64+0x38], R3 ;  /* 0x000038030800c986 */ /* 0x0001e2000c101124 */
[----:B------:R-:W-:Y:S05]  /*9460*/  @P3 BRA `(.L_x_355) ;  /* 0x00000000000c3947 */ /* 0x000fea0003800000 */
[----:B------:R-:W0:Y:S02]  /*9470*/  LDG.E.U8 R16, desc[UR36][R22.64+0x39] ;  /* 0x0000392416107981 */ /* 0x000e24000c1e1100 */
[----:B0-----:R-:W-:-:S05]  /*9480*/  PRMT R3, R16, 0x8880, RZ ;  /* 0x0000888010037816 */ /* 0x001fca00000000ff */
[----:B------:R-:W-:-:S07]  /*9490*/  IMAD R2, R3, R18, RZ ;  /* 0x0000001203027224 */ /* 0x000fce00078e02ff */
.L_x_355:
[----:B------:R-:W-:Y:S05]  /*94a0*/  BSYNC B1 ;  /* 0x0000000000017941 */ /* 0x000fea0003800000 */
.L_x_354:
[----:B------:R-:W-:Y:S01]  /*94b0*/  @!P3 IMAD R55, R55, R17, R2 ;  /* 0x000000113737b224 */ /* 0x000fe200078e0202 */
[----:B------:R-:W-:Y:S04]  /*94c0*/  BSSY B1, `(.L_x_356) ;  /* 0x0000006000017945 */ /* 0x000fe80003800000 */
[----:B------:R0:W-:Y:S01]  /*94d0*/  @!P3 STG.E.U8 desc[UR36][R8.64+0x39], R55 ;  /* 0x000039370800b986 */ /* 0x0001e2000c101124 */
[----:B------:R-:W-:Y:S05]  /*94e0*/  @P5 BRA `(.L_x_357) ;  /* 0x00000000000c5947 */ /* 0x000fea0003800000 */
[----:B------:R-:W0:Y:S02]  /*94f0*/  LDG.E.U8 R16, desc[UR36][R4.64+0x40] ;  /* 0x0000402404107981 */ /* 0x000e24000c1e1100 */
[----:B0-----:R-:W-:-:S05]  /*9500*/  PRMT R3, R16, 0x8880, RZ ;  /* 0x0000888010037816 */ /* 0x001fca00000000ff */
[----:B------:R-:W-:-:S07]  /*9510*/  IMAD R2, R3, R18, RZ ;  /* 0x0000001203027224 */ /* 0x000fce00078e02ff */
.L_x_357:
[----:B------:R-:W-:Y:S05]  /*9520*/  BSYNC B1 ;  /* 0x0000000000017941 */ /* 0x000fea0003800000 */
.L_x_356:
[----:B0-----:R-:W-:Y:S01]  /*9530*/  @!P5 IMAD R3, R56, R17, R2 ;  /* 0x000000113803d224 */ /* 0x001fe200078e0202 */
[----:B------:R-:W-:Y:S04]  /*9540*/  BSSY B1, `(.L_x_358) ;  /* 0x0000006000017945 */ /* 0x000fe80003800000 */
[----:B------:R0:W-:Y:S01]  /*9550*/  @!P5 STG.E.U8 desc[UR36][R6.64+0x40], R3 ;  /* 0x000040030600d986 */ /* 0x0001e2000c101124 */
[----:B------:R-:W-:Y:S05]  /*9560*/  @P0 BRA `(.L_x_359) ;  /* 0x00000000000c0947 */ /* 0x000fea0003800000 */
[----:B------:R-:W0:Y:S02]  /*9570*/  LDG.E.U8 R16, desc[UR36][R4.64+0x41] ;  /* 0x0000412404107981 */ /* 0x000e24000c1e1100 */
[----:B0-----:R-:W-:-:S05]  /*9580*/  PRMT R3, R16, 0x8880, RZ ;  /* 0x0000888010037816 */ /* 0x001fca00000000ff */
[----:B------:R-:W-:-:S07]  /*9590*/  IMAD R2, R3, R18, RZ ;  /* 0x0000001203027224 */ /* 0x000fce00078e02ff */
.L_x_359:
[----:B------:R-:W-:Y:S05]  /*95a0*/  BSYNC B1 ;  /* 0x0000000000017941 */ /* 0x000fea0003800000 */
.L_x_358:
        /* <DEDUP_REMOVED lines=11> */
.L_x_361:
[----:B------:R-:W-:Y:S05]  /*9660*/  BSYNC B1 ;  /* 0x0000000000017941 */ /* 0x000fea0003800000 */
.L_x_360:
[----:B0-----:R-:W-:Y:S01]  /*9670*/  @!P4 IMAD R3, R58, R17, R2 ;  /* 0x000000113a03c224 */ /* 0x001fe200078e0202 */
[----:B------:R-:W-:Y:S04]  /*9680*/  BSSY B1, `(.L_x_362) ;  /* 0x0000006000017945 */ /* 0x000fe80003800000 */
[----:B------:R0:W-:Y:S01]  /*9690*/  @!P4 STG.E.U8 desc[UR36][R8.64+0x40], R3 ;  /* 0x000040030800c986 */ /* 0x0001e2000c101124 */
[----:B------:R-:W-:Y:S05]  /*96a0*/  @P3 BRA `(.L_x_363) ;  /* 0x00000000000c3947 */ /* 0x000fea0003800000 */
[----:B------:R-:W0:Y:S02]  /*96b0*/  LDG.E.U8 R16, desc[UR36][R22.64+0x41] ;  /* 0x0000412416107981 */ /* 0x000e24000c1e1100 */
[----:B0-----:R-:W-:-:S05]  /*96c0*/  PRMT R3, R16, 0x8880, RZ ;  /* 0x0000888010037816 */ /* 0x001fca00000000ff */
[----:B------:R-:W-:-:S07]  /*96d0*/  IMAD R2, R3, R18, RZ ;  /* 0x0000001203027224 */ /* 0x000fce00078e02ff */
.L_x_363:
[----:B------:R-:W-:Y:S05]  /*96e0*/  BSYNC B1 ;  /* 0x0000000000017941 */ /* 0x000fea0003800000 */
.L_x_362:
[----:B------:R-:W-:Y:S01]  /*96f0*/  @!P3 IMAD R59, R59, R17, R2 ;  /* 0x000000113b3bb224 */ /* 0x000fe200078e0202 */
[----:B------:R-:W-:Y:S04]  /*9700*/  BSSY B1, `(.L_x_364) ;  /* 0x0000006000017945 */ /* 0x000fe80003800000 */
[----:B------:R0:W-:Y:S01]  /*9710*/  @!P3 STG.E.U8 desc[UR36][R8.64+0x41], R59 ;  /* 0x0000413b0800b986 */ /* 0x0001e2000c101124 */
[----:B------:R-:W-:Y:S05]  /*9720*/  @P5 BRA `(.L_x_365) ;  /* 0x00000000000c5947 */ /* 0x000fea0003800000 */
[----:B------:R-:W0:Y:S02]  /*9730*/  LDG.E.U8 R16, desc[UR36][R4.64+0x48] ;  /* 0x0000482404107981 */ /* 0x000e24000c1e1100 */
[----:B0-----:R-:W-:-:S05]  /*9740*/  PRMT R3, R16, 0x8880, RZ ;  /* 0x0000888010037816 */ /* 0x001fca00000000ff */
[----:B------:R-:W-:-:S07]  /*9750*/  IMAD R2, R3, R18, RZ ;  /* 0x0000001203027224 */ /* 0x000fce00078e02ff */
.L_x_365:
[----:B------:R-:W-:Y:S05]  /*9760*/  BSYNC B1 ;  /* 0x0000000000017941 */ /* 0x000fea0003800000 */
.L_x_364:
[----:B0-----:R-:W-:Y:S01]  /*9770*/  @!P5 IMAD R3, R60, R17, R2 ;  /* 0x000000113c03d224 */ /* 0x001fe200078e0202 */
[----:B------:R-:W-:Y:S04]  /*9780*/  BSSY B1, `(.L_x_366) ;  /* 0x0000006000017945 */ /* 0x000fe80003800000 */
[----:B------:R0:W-:Y:S01]  /*9790*/  @!P5 STG.E.U8 desc[UR36][R6.64+0x48], R3 ;  /* 0x000048030600d986 */ /* 0x0001e2000c101124 */
[----:B------:R-:W-:Y:S05]  /*97a0*/  @P0 BRA `(.L_x_367) ;  /* 0x00000000000c0947 */ /* 0x000fea0003800000 */
[----:B------:R-:W0:Y:S02]  /*97b0*/  LDG.E.U8 R16, desc[UR36][R4.64+0x49] ;  /* 0x0000492404107981 */ /* 0x000e24000c1e1100 */
[----:B0-----:R-:W-:-:S05]  /*97c0*/  PRMT R3, R16, 0x8880, RZ ;  /* 0x0000888010037816 */ /* 0x001fca00000000ff */
[----:B------:R-:W-:-:S07]  /*97d0*/  IMAD R2, R3, R18, RZ ;  /* 0x0000001203027224 */ /* 0x000fce00078e02ff */
.L_x_367:
[----:B------:R-:W-:Y:S05]  /*97e0*/  BSYNC B1 ;  /* 0x0000000000017941 */ /* 0x000fea0003800000 */
.L_x_366:
        /* <DEDUP_REMOVED lines=11> */
.L_x_369:
[----:B------:R-:W-:Y:S05]  /*98a0*/  BSYNC B1 ;  /* 0x0000000000017941 */ /* 0x000fea0003800000 */
.L_x_368:
[----:B0-----:R-:W-:Y:S01]  /*98b0*/  @!P4 IMAD R3, R62, R17, R2 ;  /* 0x000000113e03c224 */ /* 0x001fe200078e0202 */
[----:B------:R-:W-:Y:S04]  /*98c0*/  BSSY B1, `(.L_x_370) ;  /* 0x0000006000017945 */ /* 0x000fe80003800000 */
[----:B------:R0:W-:Y:S01]  /*98d0*/  @!P4 STG.E.U8 desc[UR36][R8.64+0x48], R3 ;  /* 0x000048030800c986 */ /* 0x0001e2000c101124 */
[----:B------:R-:W-:Y:S05]  /*98e0*/  @P3 BRA `(.L_x_371) ;  /* 0x00000000000c3947 */ /* 0x000fea0003800000 */
[----:B------:R-:W0:Y:S02]  /*98f0*/  LDG.E.U8 R16, desc[UR36][R22.64+0x49] ;  /* 0x0000492416107981 */ /* 0x000e24000c1e1100 */
[----:B0-----:R-:W-:-:S05]  /*9900*/  PRMT R3, R16, 0x8880, RZ ;  /* 0x0000888010037816 */ /* 0x001fca00000000ff */
[----:B------:R-:W-:-:S07]  /*9910*/  IMAD R2, R3, R18, RZ ;  /* 0x0000001203027224 */ /* 0x000fce00078e02ff */
.L_x_371:
[----:B------:R-:W-:Y:S05]  /*9920*/  BSYNC B1 ;  /* 0x0000000000017941 */ /* 0x000fea0003800000 */
.L_x_370:
[----:B------:R-:W-:Y:S01]  /*9930*/  @!P3 IMAD R63, R63, R17, R2 ;  /* 0x000000113f3fb224 */ /* 0x000fe200078e0202 */
[----:B------:R-:W-:Y:S04]  /*9940*/  BSSY B1, `(.L_x_372) ;  /* 0x0000006000017945 */ /* 0x000fe80003800000 */
[----:B------:R0:W-:Y:S01]  /*9950*/  @!P3 STG.E.U8 desc[UR36][R8.64+0x49], R63 ;  /* 0x0000493f0800b986 */ /* 0x0001e2000c101124 */
[----:B------:R-:W-:Y:S05]  /*9960*/  @P5 BRA `(.L_x_373) ;  /* 0x00000000000c5947 */ /* 0x000fea0003800000 */
[----:B------:R-:W0:Y:S02]  /*9970*/  LDG.E.U8 R16, desc[UR36][R4.64+0x50] ;  /* 0x0000502404107981 */ /* 0x000e24000c1e1100 */
[----:B0-----:R-:W-:-:S05]  /*9980*/  PRMT R3, R16, 0x8880, RZ ;  /* 0x0000888010037816 */ /* 0x001fca00000000ff */
[----:B------:R-:W-:-:S07]  /*9990*/  IMAD R2, R3, R18, RZ ;  /* 0x0000001203027224 */ /* 0x000fce00078e02ff */
.L_x_373:
[----:B------:R-:W-:Y:S05]  /*99a0*/  BSYNC B1 ;  /* 0x0000000000017941 */ /* 0x000fea0003800000 */
.L_x_372:
[----:B0-----:R-:W-:Y:S01]  /*99b0*/  @!P5 IMAD R3, R64, R17, R2 ;  /* 0x000000114003d224 */ /* 0x001fe200078e0202 */
[----:B------:R-:W-:Y:S04]  /*99c0*/  BSSY B1, `(.L_x_374) ;  /* 0x0000006000017945 */ /* 0x000fe80003800000 */
[----:B------:R0:W-:Y:S01]  /*99d0*/  @!P5 STG.E.U8 desc[UR36][R6.64+0x50], R3 ;  /* 0x000050030600d986 */ /* 0x0001e2000c101124 */
[----:B------:R-:W-:Y:S05]  /*99e0*/  @P0 BRA `(.L_x_375) ;  /* 0x00000000000c0947 */ /* 0x000fea0003800000 */
[----:B------:R-:W0:Y:S02]  /*99f0*/  LDG.E.U8 R16, desc[UR36][R4.64+0x51] ;  /* 0x0000512404107981 */ /* 0x000e24000c1e1100 */
[----:B0-----:R-:W-:-:S05]  /*9a00*/  PRMT R3, R16, 0x8880, RZ ;  /* 0x0000888010037816 */ /* 0x001fca00000000ff */
[----:B------:R-:W-:-:S07]  /*9a10*/  IMAD R2, R3, R18, RZ ;  /* 0x0000001203027224 */ /* 0x000fce00078e02ff */
.L_x_375:
[----:B------:R-:W-:Y:S05]  /*9a20*/  BSYNC B1 ;  /* 0x0000000000017941 */ /* 0x000fea0003800000 */
.L_x_374:
        /* <DEDUP_REMOVED lines=11> */
.L_x_377:
[----:B------:R-:W-:Y:S05]  /*9ae0*/  BSYNC B1 ;  /* 0x0000000000017941 */ /* 0x000fea0003800000 */
.L_x_376:
[----:B0-----:R-:W-:Y:S01]  /*9af0*/  @!P4 IMAD R3, R66, R17, R2 ;  /* 0x000000114203c224 */ /* 0x001fe200078e0202 */
[----:B------:R-:W-:Y:S04]  /*9b00*/  BSSY B1, `(.L_x_378) ;  /* 0x0000006000017945 */ /* 0x000fe80003800000 */
[----:B------:R0:W-:Y:S01]  /*9b10*/  @!P4 STG.E.U8 desc[UR36][R8.64+0x50], R3 ;  /* 0x000050030800c986 */ /* 0x0001e2000c101124 */
[----:B------:R-:W-:Y:S05]  /*9b20*/  @P3 BRA `(.L_x_379) ;  /* 0x00000000000c3947 */ /* 0x000fea0003800000 */
[----:B------:R-:W0:Y:S02]  /*9b30*/  LDG.E.U8 R16, desc[UR36][R22.64+0x51] ;  /* 0x0000512416107981 */ /* 0x000e24000c1e1100 */
[----:B0-----:R-:W-:-:S05]  /*9b40*/  PRMT R3, R16, 0x8880, RZ ;  /* 0x0000888010037816 */ /* 0x001fca00000000ff */
[----:B------:R-:W-:-:S07]  /*9b50*/  IMAD R2, R3, R18, RZ ;  /* 0x0000001203027224 */ /* 0x000fce00078e02ff */
.L_x_379:
[----:B------:R-:W-:Y:S05]  /*9b60*/  BSYNC B1 ;  /* 0x0000000000017941 */ /* 0x000fea0003800000 */
.L_x_378:
[----:B------:R-:W-:Y:S01]  /*9b70*/  @!P3 IMAD R67, R67, R17, R2 ;  /* 0x000000114343b224 */ /* 0x000fe200078e0202 */
[----:B------:R-:W-:Y:S04]  /*9b80*/  BSSY B1, `(.L_x_380) ;  /* 0x0000006000017945 */ /* 0x000fe80003800000 */
[----:B------:R0:W-:Y:S01]  /*9b90*/  @!P3 STG.E.U8 desc[UR36][R8.64+0x51], R67 ;  /* 0x000051430800b986 */ /* 0x0001e2000c101124 */
[----:B------:R-:W-:Y:S05]  /*9ba0*/  @P5 BRA `(.L_x_381) ;  /* 0x00000000000c5947 */ /* 0x000fea0003800000 */
[----:B------:R-:W0:Y:S02]  /*9bb0*/  LDG.E.U8 R16, desc[UR36][R4.64+0x58] ;  /* 0x0000582404107981 */ /* 0x000e24000c1e1100 */
[----:B0-----:R-:W-:-:S05]  /*9bc0*/  PRMT R3, R16, 0x8880, RZ ;  /* 0x0000888010037816 */ /* 0x001fca00000000ff */
[----:B------:R-:W-:-:S07]  /*9bd0*/  IMAD R2, R3, R18, RZ ;  /* 0x0000001203027224 */ /* 0x000fce00078e02ff */
.L_x_381:
[----:B------:R-:W-:Y:S05]  /*9be0*/  BSYNC B1 ;  /* 0x0000000000017941 */ /* 0x000fea0003800000 */
.L_x_380:
[----:B0-----:R-:W-:Y:S01]  /*9bf0*/  @!P5 IMAD R3, R68, R17, R2 ;  /* 0x000000114403d224 */ /* 0x001fe200078e0202 */
[----:B------:R-:W-:Y:S04]  /*9c00*/  BSSY B1, `(.L_x_382) ;  /* 0x0000006000017945 */ /* 0x000fe80003800000 */
[----:B------:R0:W-:Y:S01]  /*9c10*/  @!P5 STG.E.U8 desc[UR36][R6.64+0x58], R3 ;  /* 0x000058030600d986 */ /* 0x0001e2000c101124 */
[----:B------:R-:W-:Y:S05]  /*9c20*/  @P0 BRA `(.L_x_383) ;  /* 0x00000000000c0947 */ /* 0x000fea0003800000 */
[----:B------:R-:W0:Y:S02]  /*9c30*/  LDG.E.U8 R16, desc[UR36][R4.64+0x59] ;  /* 0x0000592404107981 */ /* 0x000e24000c1e1100 */
[----:B0-----:R-:W-:-:S05]  /*9c40*/  PRMT R3, R16, 0x8880, RZ ;  /* 0x0000888010037816 */ /* 0x001fca00000000ff */
[----:B------:R-:W-:-:S07]  /*9c50*/  IMAD R2, R3, R18, RZ ;  /* 0x0000001203027224 */ /* 0x000fce00078e02ff */
.L_x_383:
[----:B------:R-:W-:Y:S05]  /*9c60*/  BSYNC B1 ;  /* 0x0000000000017941 */ /* 0x000fea0003800000 */
.L_x_382:
        /* <DEDUP_REMOVED lines=11> */
.L_x_385:
[----:B------:R-:W-:Y:S05]  /*9d20*/  BSYNC B1 ;  /* 0x0000000000017941 */ /* 0x000fea0003800000 */
.L_x_384:
[----:B0-----:R-:W-:Y:S01]  /*9d30*/  @!P4 IMAD R3, R70, R17, R2 ;  /* 0x000000114603c224 */ /* 0x001fe200078e0202 */
[----:B------:R-:W-:Y:S04]  /*9d40*/  BSSY B1, `(.L_x_386) ;  /* 0x0000006000017945 */ /* 0x000fe80003800000 */
[----:B------:R0:W-:Y:S01]  /*9d50*/  @!P4 STG.E.U8 desc[UR36][R8.64+0x58], R3 ;  /* 0x000058030800c986 */ /* 0x0001e2000c101124 */
[----:B------:R-:W-:Y:S05]  /*9d60*/  @P3 BRA `(.L_x_387) ;  /* 0x00000000000c3947 */ /* 0x000fea0003800000 */
[----:B------:R-:W0:Y:S02]  /*9d70*/  LDG.E.U8 R16, desc[UR36][R22.64+0x59] ;  /* 0x0000592416107981 */ /* 0x000e24000c1e1100 */
[----:B0-----:R-:W-:-:S05]  /*9d80*/  PRMT R3, R16, 0x8880, RZ ;  /* 0x0000888010037816 */ /* 0x001fca00000000ff */
[----:B------:R-:W-:-:S07]  /*9d90*/  IMAD R2, R3, R18, RZ ;  /* 0x0000001203027224 */ /* 0x000fce00078e02ff */
.L_x_387:
[----:B------:R-:W-:Y:S05]  /*9da0*/  BSYNC B1 ;  /* 0x0000000000017941 */ /* 0x000fea0003800000 */
.L_x_386:
[----:B------:R-:W-:Y:S01]  /*9db0*/  @!P3 IMAD R71, R71, R17, R2 ;  /* 0x000000114747b224 */ /* 0x000fe200078e0202 */
[----:B------:R-:W-:Y:S04]  /*9dc0*/  BSSY B1, `(.L_x_388) ;  /* 0x0000006000017945 */ /* 0x000fe80003800000 */
[----:B------:R0:W-:Y:S01]  /*9dd0*/  @!P3 STG.E.U8 desc[UR36][R8.64+0x59], R71 ;  /* 0x000059470800b986 */ /* 0x0001e2000c101124 */
[----:B------:R-:W-:Y:S05]  /*9de0*/  @P5 BRA `(.L_x_389) ;  /* 0x00000000000c5947 */ /* 0x000fea0003800000 */
[----:B------:R-:W0:Y:S02]  /*9df0*/  LDG.E.U8 R16, desc[UR36][R4.64+0x60] ;  /* 0x0000602404107981 */ /* 0x000e24000c1e1100 */
[----:B0-----:R-:W-:-:S05]  /*9e00*/  PRMT R3, R16, 0x8880, RZ ;  /* 0x0000888010037816 */ /* 0x001fca00000000ff */
[----:B------:R-:W-:-:S07]  /*9e10*/  IMAD R2, R3, R18, RZ ;  /* 0x0000001203027224 */ /* 0x000fce00078e02ff */
.L_x_389:
[----:B------:R-:W-:Y:S05]  /*9e20*/  BSYNC B1 ;  /* 0x0000000000017941 */ /* 0x000fea0003800000 */
.L_x_388:
[----:B0-----:R-:W-:Y:S01]  /*9e30*/  @!P5 IMAD R3, R72, R17, R2 ;  /* 0x000000114803d224 */ /* 0x001fe200078e0202 */
[----:B------:R-:W-:Y:S04]  /*9e40*/  BSSY B1, `(.L_x_390) ;  /* 0x0000006000017945 */ /* 0x000fe80003800000 */
[----:B------:R0:W-:Y:S01]  /*9e50*/  @!P5 STG.E.U8 desc[UR36][R6.64+0x60], R3 ;  /* 0x000060030600d986 */ /* 0x0001e2000c101124 */
[----:B------:R-:W-:Y:S05]  /*9e60*/  @P0 BRA `(.L_x_391) ;  /* 0x00000000000c0947 */ /* 0x000fea0003800000 */
[----:B------:R-:W0:Y:S02]  /*9e70*/  LDG.E.U8 R16, desc[UR36][R4.64+0x61] ;  /* 0x0000612404107981 */ /* 0x000e24000c1e1100 */
[----:B0-----:R-:W-:-:S05]  /*9e80*/  PRMT R3, R16, 0x8880, RZ ;  /* 0x0000888010037816 */ /* 0x001fca00000000ff */
[----:B------:R-:W-:-:S07]  /*9e90*/  IMAD R2, R3, R18, RZ ;  /* 0x0000001203027224 */ /* 0x000fce00078e02ff */
.L_x_391:
[----:B------:R-:W-:Y:S05]  /*9ea0*/  BSYNC B1 ;  /* 0x0000000000017941 */ /* 0x000fea0003800000 */
.L_x_390:
        /* <DEDUP_REMOVED lines=11> */
.L_x_393:
[----:B------:R-:W-:Y:S05]  /*9f60*/  BSYNC B1 ;  /* 0x0000000000017941 */ /* 0x000fea0003800000 */
.L_x_392:
[----:B0-----:R-:W-:Y:S01]  /*9f70*/  @!P4 IMAD R3, R74, R17, R2 ;  /* 0x000000114a03c224 */ /* 0x001fe200078e0202 */
[----:B------:R-:W-:Y:S04]  /*9f80*/  BSSY B1, `(.L_x_394) ;  /* 0x0000006000017945 */ /* 0x000fe80003800000 */
[----:B------:R0:W-:Y:S01]  /*9f90*/  @!P4 STG.E.U8 desc[UR36][R8.64+0x60], R3 ;  /* 0x000060030800c986 */ /* 0x0001e2000c101124 */
[----:B------:R-:W-:Y:S05]  /*9fa0*/  @P3 BRA `(.L_x_395) ;  /* 0x00000000000c3947 */ /* 0x000fea0003800000 */
[----:B------:R-:W0:Y:S02]  /*9fb0*/  LDG.E.U8 R16, desc[UR36][R22.64+0x61] ;  /* 0x0000612416107981 */ /* 0x000e24000c1e1100 */
[----:B0-----:R-:W-:-:S05]  /*9fc0*/  PRMT R3, R16, 0x8880, RZ ;  /* 0x0000888010037816 */ /* 0x001fca00000000ff */
[----:B------:R-:W-:-:S07]  /*9fd0*/  IMAD R2, R3, R18, RZ ;  /* 0x0000001203027224 */ /* 0x000fce00078e02ff */
.L_x_395:
[----:B------:R-:W-:Y:S05]  /*9fe0*/  BSYNC B1 ;  /* 0x0000000000017941 */ /* 0x000fea0003800000 */
.L_x_394:
[----:B------:R-:W-:Y:S01]  /*9ff0*/  @!P3 IMAD R75, R75, R17, R2 ;  /* 0x000000114b4bb224 */ /* 0x000fe200078e0202 */
[----:B------:R-:W-:Y:S04]  /*a000*/  BSSY B1, `(.L_x_396) ;  /* 0x0000006000017945 */ /* 0x000fe80003800000 */
[----:B------:R0:W-:Y:S01]  /*a010*/  @!P3 STG.E.U8 desc[UR36][R8.64+0x61], R75 ;  /* 0x0000614b0800b986 */ /* 0x0001e2000c101124 */
[----:B------:R-:W-:Y:S05]  /*a020*/  @P5 BRA `(.L_x_397) ;  /* 0x00000000000c5947 */ /* 0x000fea0003800000 */
[----:B------:R-:W0:Y:S02]  /*a030*/  LDG.E.U8 R16, desc[UR36][R4.64+0x68] ;  /* 0x0000682404107981 */ /* 0x000e24000c1e1100 */
[----:B0-----:R-:W-:-:S05]  /*a040*/  PRMT R3, R16, 0x8880, RZ ;  /* 0x0000888010037816 */ /* 0x001fca00000000ff */
[----:B------:R-:W-:-:S07]  /*a050*/  IMAD R2, R3, R18, RZ ;  /* 0x0000001203027224 */ /* 0x000fce00078e02ff */
.L_x_397:
[----:B------:R-:W-:Y:S05]  /*a060*/  BSYNC B1 ;  /* 0x0000000000017941 */ /* 0x000fea0003800000 */
.L_x_396:
[----:B0-----:R-:W-:Y:S01]  /*a070*/  @!P5 IMAD R3, R76, R17, R2 ;  /* 0x000000114c03d224 */ /* 0x001fe200078e0202 */
[----:B------:R-:W-:Y:S04]  /*a080*/  BSSY B1, `(.L_x_398) ;  /* 0x0000006000017945 */ /* 0x000fe80003800000 */
[----:B------:R0:W-:Y:S01]  /*a090*/  @!P5 STG.E.U8 desc[UR36][R6.64+0x68], R3 ;  /* 0x000068030600d986 */ /* 0x0001e2000c101124 */
[----:B------:R-:W-:Y:S05]  /*a0a0*/  @P0 BRA `(.L_x_399) ;  /* 0x00000000000c0947 */ /* 0x000fea0003800000 */
[----:B------:R-:W0:Y:S02]  /*a0b0*/  LDG.E.U8 R16, desc[UR36][R4.64+0x69] ;  /* 0x0000692404107981 */ /* 0x000e24000c1e1100 */
[----:B0-----:R-:W-:-:S05]  /*a0c0*/  PRMT R3, R16, 0x8880, RZ ;  /* 0x0000888010037816 */ /* 0x001fca00000000ff */
[----:B------:R-:W-:-:S07]  /*a0d0*/  IMAD R2, R3, R18, RZ ;  /* 0x0000001203027224 */ /* 0x000fce00078e02ff */
.L_x_399:
[----:B------:R-:W-:Y:S05]  /*a0e0*/  BSYNC B1 ;  /* 0x0000000000017941 */ /* 0x000fea0003800000 */
.L_x_398:
        /* <DEDUP_REMOVED lines=11> */
.L_x_401:
[----:B------:R-:W-:Y:S05]  /*a1a0*/  BSYNC B1 ;  /* 0x0000000000017941 */ /* 0x000fea0003800000 */
.L_x_400:
[----:B0-----:R-:W-:Y:S01]  /*a1b0*/  @!P4 IMAD R3, R78, R17, R2 ;  /* 0x000000114e03c224 */ /* 0x001fe200078e0202 */
[----:B------:R-:W-:Y:S04]  /*a1c0*/  BSSY B1, `(.L_x_402) ;  /* 0x0000006000017945 */ /* 0x000fe80003800000 */
[----:B------:R0:W-:Y:S01]  /*a1d0*/  @!P4 STG.E.U8 desc[UR36][R8.64+0x68], R3 ;  /* 0x000068030800c986 */ /* 0x0001e2000c101124 */
[----:B------:R-:W-:Y:S05]  /*a1e0*/  @P3 BRA `(.L_x_403) ;  /* 0x00000000000c3947 */ /* 0x000fea0003800000 */
[----:B------:R-:W0:Y:S02]  /*a1f0*/  LDG.E.U8 R16, desc[UR36][R22.64+0x69] ;  /* 0x0000692416107981 */ /* 0x000e24000c1e1100 */
[----:B0-----:R-:W-:-:S05]  /*a200*/  PRMT R3, R16, 0x8880, RZ ;  /* 0x0000888010037816 */ /* 0x001fca00000000ff */
[----:B------:R-:W-:-:S07]  /*a210*/  IMAD R2, R3, R18, RZ ;  /* 0x0000001203027224 */ /* 0x000fce00078e02ff */
.L_x_403:
[----:B------:R-:W-:Y:S05]  /*a220*/  BSYNC B1 ;  /* 0x0000000000017941 */ /* 0x000fea0003800000 */
.L_x_402:
[----:B------:R-:W-:Y:S01]  /*a230*/  @!P3 IMAD R79, R79, R17, R2 ;  /* 0x000000114f4fb224 */ /* 0x000fe200078e0202 */
[----:B------:R-:W-:Y:S04]  /*a240*/  BSSY B1, `(.L_x_404) ;  /* 0x0000006000017945 */ /* 0x000fe80003800000 */
[----:B------:R0:W-:Y:S01]  /*a250*/  @!P3 STG.E.U8 desc[UR36][R8.64+0x69], R79 ;  /* 0x0000694f0800b986 */ /* 0x0001e2000c101124 */
[----:B------:R-:W-:Y:S05]  /*a260*/  @P5 BRA `(.L_x_405) ;  /* 0x00000000000c5947 */ /* 0x000fea0003800000 */
[----:B------:R-:W0:Y:S02]  /*a270*/  LDG.E.U8 R16, desc[UR36][R4.64+0x70] ;  /* 0x0000702404107981 */ /* 0x000e24000c1e1100 */
[----:B0-----:R-:W-:-:S05]  /*a280*/  PRMT R3, R16, 0x8880, RZ ;  /* 0x0000888010037816 */ /* 0x001fca00000000ff */
[----:B------:R-:W-:-:S07]  /*a290*/  IMAD R2, R3, R18, RZ ;  /* 0x0000001203027224 */ /* 0x000fce00078e02ff */
.L_x_405:
[----:B------:R-:W-:Y:S05]  /*a2a0*/  BSYNC B1 ;  /* 0x0000000000017941 */ /* 0x000fea0003800000 */
.L_x_404:
[----:B0-----:R-:W-:Y:S01]  /*a2b0*/  @!P5 IMAD R3, R80, R17, R2 ;  /* 0x000000115003d224 */ /* 0x001fe200078e0202 */
[----:B------:R-:W-:Y:S04]  /*a2c0*/  BSSY B1, `(.L_x_406) ;  /* 0x0000006000017945 */ /* 0x000fe80003800000 */
[----:B------:R0:W-:Y:S01]  /*a2d0*/  @!P5 STG.E.U8 desc[UR36][R6.64+0x70], R3 ;  /* 0x000070030600d986 */ /* 0x0001e2000c101124 */
[----:B------:R-:W-:Y:S05]  /*a2e0*/  @P0 BRA `(.L_x_407) ;  /* 0x00000000000c0947 */ /* 0x000fea0003800000 */
[----:B------:R-:W0:Y:S02]  /*a2f0*/  LDG.E.U8 R16, desc[UR36][R4.64+0x71] ;  /* 0x0000712404107981 */ /* 0x000e24000c1e1100 */
[----:B0-----:R-:W-:-:S05]  /*a300*/  PRMT R3, R16, 0x8880, RZ ;  /* 0x0000888010037816 */ /* 0x001fca00000000ff */
[----:B------:R-:W-:-:S07]  /*a310*/  IMAD R2, R3, R18, RZ ;  /* 0x0000001203027224 */ /* 0x000fce00078e02ff */
.L_x_407:
[----:B------:R-:W-:Y:S05]  /*a320*/  BSYNC B1 ;  /* 0x0000000000017941 */ /* 0x000fea0003800000 */
.L_x_406:
        /* <DEDUP_REMOVED lines=11> */
.L_x_409:
[----:B------:R-:W-:Y:S05]  /*a3e0*/  BSYNC B1 ;  /* 0x0000000000017941 */ /* 0x000fea0003800000 */
.L_x_408:
[----:B0-----:R-:W-:Y:S01]  /*a3f0*/  @!P4 IMAD R3, R82, R17, R2 ;  /* 0x000000115203c224 */ /* 0x001fe200078e0202 */
[----:B------:R-:W-:Y:S04]  /*a400*/  BSSY B1, `(.L_x_410) ;  /* 0x0000006000017945 */ /* 0x000fe80003800000 */
[----:B------:R0:W-:Y:S01]  /*a410*/  @!P4 STG.E.U8 desc[UR36][R8.64+0x70], R3 ;  /* 0x000070030800c986 */ /* 0x0001e2000c101124 */
[----:B------:R-:W-:Y:S05]  /*a420*/  @P3 BRA `(.L_x_411) ;  /* 0x00000000000c3947 */ /* 0x000fea0003800000 */
[----:B------:R-:W0:Y:S02]  /*a430*/  LDG.E.U8 R16, desc[UR36][R22.64+0x71] ;  /* 0x0000712416107981 */ /* 0x000e24000c1e1100 */
[----:B0-----:R-:W-:-:S05]  /*a440*/  PRMT R3, R16, 0x8880, RZ ;  /* 0x0000888010037816 */ /* 0x001fca00000000ff */
[----:B------:R-:W-:-:S07]  /*a450*/  IMAD R2, R3, R18, RZ ;  /* 0x0000001203027224 */ /* 0x000fce00078e02ff */
.L_x_411:
[----:B------:R-:W-:Y:S05]  /*a460*/  BSYNC B1 ;  /* 0x0000000000017941 */ /* 0x000fea0003800000 */
.L_x_410:
[----:B------:R-:W-:Y:S01]  /*a470*/  @!P3 IMAD R83, R83, R17, R2 ;  /* 0x000000115353b224 */ /* 0x000fe200078e0202 */
[----:B------:R-:W-:Y:S04]  /*a480*/  BSSY B1, `(.L_x_412) ;  /* 0x0000006000017945 */ /* 0x000fe80003800000 */
[----:B------:R0:W-:Y:S01]  /*a490*/  @!P3 STG.E.U8 desc[UR36][R8.64+0x71], R83 ;  /* 0x000071530800b986 */ /* 0x0001e2000c101124 */
[----:B------:R-:W-:Y:S05]  /*a4a0*/  @P5 BRA `(.L_x_413) ;  /* 0x00000000000c5947 */ /* 0x000fea0003800000 */
[----:B------:R-:W0:Y:S02]  /*a4b0*/  LDG.E.U8 R16, desc[UR36][R4.64+0x78] ;  /* 0x0000782404107981 */ /* 0x000e24000c1e1100 */
[----:B0-----:R-:W-:-:S05]  /*a4c0*/  PRMT R3, R16, 0x8880, RZ ;  /* 0x0000888010037816 */ /* 0x001fca00000000ff */
[----:B------:R-:W-:-:S07]  /*a4d0*/  IMAD R2, R3, R18, RZ ;  /* 0x0000001203027224 */ /* 0x000fce00078e02ff */
.L_x_413:
[----:B------:R-:W-:Y:S05]  /*a4e0*/  BSYNC B1 ;  /* 0x0000000000017941 */ /* 0x000fea0003800000 */
.L_x_412:
[----:B0-----:R-:W-:Y:S01]  /*a4f0*/  @!P5 IMAD R3, R84, R17, R2 ;  /* 0x000000115403d224 */ /* 0x001fe200078e0202 */
[----:B------:R-:W-:Y:S04]  /*a500*/  BSSY B1, `(.L_x_414) ;  /* 0x0000006000017945 */ /* 0x000fe80003800000 */
[----:B------:R0:W-:Y:S01]  /*a510*/  @!P5 STG.E.U8 desc[UR36][R6.64+0x78], R3 ;  /* 0x000078030600d986 */ /* 0x0001e2000c101124 */
[----:B------:R-:W-:Y:S05]  /*a520*/  @P0 BRA `(.L_x_415) ;  /* 0x00000000000c0947 */ /* 0x000fea0003800000 */
[----:B------:R-:W0:Y:S02]  /*a530*/  LDG.E.U8 R16, desc[UR36][R4.64+0x79] ;  /* 0x0000792404107981 */ /* 0x000e24000c1e1100 */
[----:B0-----:R-:W-:-:S05]  /*a540*/  PRMT R3, R16, 0x8880, RZ ;  /* 0x0000888010037816 */ /* 0x001fca00000000ff */
[----:B------:R-:W-:-:S07]  /*a550*/  IMAD R2, R3, R18, RZ ;  /* 0x0000001203027224 */ /* 0x000fce00078e02ff */
.L_x_415:
[----:B------:R-:W-:Y:S05]  /*a560*/  BSYNC B1 ;  /* 0x0000000000017941 */ /* 0x000fea0003800000 */
.L_x_414:
        /* <DEDUP_REMOVED lines=11> */
.L_x_417:
[----:B------:R-:W-:Y:S05]  /*a620*/  BSYNC B1 ;  /* 0x0000000000017941 */ /* 0x000fea0003800000 */
.L_x_416:
[----:B0-----:R-:W-:Y:S01]  /*a630*/  @!P4 IMAD R3, R86, R17, R2 ;  /* 0x000000115603c224 */ /* 0x001fe200078e0202 */
[----:B------:R-:W-:Y:S04]  /*a640*/  BSSY B1, `(.L_x_418) ;  /* 0x0000006000017945 */ /* 0x000fe80003800000 */
[----:B------:R0:W-:Y:S01]  /*a650*/  @!P4 STG.E.U8 desc[UR36][R8.64+0x78], R3 ;  /* 0x000078030800c986 */ /* 0x0001e2000c101124 */
[----:B------:R-:W-:Y:S05]  /*a660*/  @P3 BRA `(.L_x_419) ;  /* 0x00000000000c3947 */ /* 0x000fea0003800000 */
[----:B------:R-:W0:Y:S02]  /*a670*/  LDG.E.U8 R16, desc[UR36][R22.64+0x79] ;  /* 0x0000792416107981 */ /* 0x000e24000c1e1100 */
[----:B0-----:R-:W-:-:S05]  /*a680*/  PRMT R3, R16, 0x8880, RZ ;  /* 0x0000888010037816 */ /* 0x001fca00000000ff */
[----:B------:R-:W-:-:S07]  /*a690*/  IMAD R2, R3, R18, RZ ;  /* 0x0000001203027224 */ /* 0x000fce00078e02ff */
.L_x_419:
[----:B------:R-:W-:Y:S05]  /*a6a0*/  BSYNC B1 ;  /* 0x0000000000017941 */ /* 0x000fea0003800000 */
.L_x_418:
[----:B------:R-:W-:Y:S01]  /*a6b0*/  @!P3 IMAD R87, R87, R17, R2 ;  /* 0x000000115757b224 */ /* 0x000fe200078e0202 */
[----:B------:R-:W-:Y:S04]  /*a6c0*/  BSSY B1, `(.L_x_420) ;  /* 0x0000006000017945 */ /* 0x000fe80003800000 */
[----:B------:R0:W-:Y:S01]  /*a6d0*/  @!P3 STG.E.U8 desc[UR36][R8.64+0x79], R87 ;  /* 0x000079570800b986 */ /* 0x0001e2000c101124 */
[----:B------:R-:W-:Y:S05]  /*a6e0*/  @P5 BRA `(.L_x_421) ;  /* 0x00000000000c5947 */ /* 0x000fea0003800000 */
[----:B------:R-:W0:Y:S02]  /*a6f0*/  LDG.E.U8 R16, desc[UR36][R4.64+0x80] ;  /* 0x0000802404107981 */ /* 0x000e24000c1e1100 */
[----:B0-----:R-:W-:-:S05]  /*a700*/  PRMT R3, R16, 0x8880, RZ ;  /* 0x0000888010037816 */ /* 0x001fca00000000ff */
[----:B------:R-:W-:-:S07]  /*a710*/  IMAD R2, R3, R18, RZ ;  /* 0x0000001203027224 */ /* 0x000fce00078e02ff */
.L_x_421:
[----:B------:R-:W-:Y:S05]  /*a720*/  BSYNC B1 ;  /* 0x0000000000017941 */ /* 0x000fea0003800000 */
.L_x_420:
[----:B0-----:R-:W-:Y:S01]  /*a730*/  @!P5 IMAD R3, R88, R17, R2 ;  /* 0x000000115803d224 */ /* 0x001fe200078e0202 */
[----:B------:R-:W-:Y:S04]  /*a740*/  BSSY B1, `(.L_x_422) ;  /* 0x0000006000017945 */ /* 0x000fe80003800000 */
[----:B------:R0:W-:Y:S01]  /*a750*/  @!P5 STG.E.U8 desc[UR36][R6.64+0x80], R3 ;  /* 0x000080030600d986 */ /* 0x0001e2000c101124 */
[----:B------:R-:W-:Y:S05]  /*a760*/  @P0 BRA `(.L_x_423) ;  /* 0x00000000000c0947 */ /* 0x000fea0003800000 */
[----:B------:R-:W0:Y:S02]  /*a770*/  LDG.E.U8 R16, desc[UR36][R4.64+0x81] ;  /* 0x0000812404107981 */ /* 0x000e24000c1e1100 */
[----:B0-----:R-:W-:-:S05]  /*a780*/  PRMT R3, R16, 0x8880, RZ ;  /* 0x0000888010037816 */ /* 0x001fca00000000ff */
[----:B------:R-:W-:-:S07]  /*a790*/  IMAD R2, R3, R18, RZ ;  /* 0x0000001203027224 */ /* 0x000fce00078e02ff */
.L_x_423:
[----:B------:R-:W-:Y:S05]  /*a7a0*/  BSYNC B1 ;  /* 0x0000000000017941 */ /* 0x000fea0003800000 */
.L_x_422:
        /* <DEDUP_REMOVED lines=11> */
.L_x_425:
[----:B------:R-:W-:Y:S05]  /*a860*/  BSYNC B1 ;  /* 0x0000000000017941 */ /* 0x000fea0003800000 */
.L_x_424:
[----:B0-----:R-:W-:Y:S01]  /*a870*/  @!P4 IMAD R3, R90, R17, R2 ;  /* 0x000000115a03c224 */ /* 0x001fe200078e0202 */
[----:B------:R-:W-:Y:S04]  /*a880*/  BSSY B1, `(.L_x_426) ;  /* 0x0000006000017945 */ /* 0x000fe80003800000 */
[----:B------:R0:W-:Y:S01]  /*a890*/  @!P4 STG.E.U8 desc[UR36][R8.64+0x80], R3 ;  /* 0x000080030800c986 */ /* 0x0001e2000c101124 */
[----:B------:R-:W-:Y:S05]  /*a8a0*/  @P3 BRA `(.L_x_427) ;  /* 0x00000000000c3947 */ /* 0x000fea0003800000 */
[----:B------:R-:W0:Y:S02]  /*a8b0*/  LDG.E.U8 R16, desc[UR36][R22.64+0x81] ;  /* 0x0000812416107981 */ /* 0x000e24000c1e1100 */
[----:B0-----:R-:W-:-:S05]  /*a8c0*/  PRMT R3, R16, 0x8880, RZ ;  /* 0x0000888010037816 */ /* 0x001fca00000000ff */
[----:B------:R-:W-:-:S07]  /*a8d0*/  IMAD R2, R3, R18, RZ ;  /* 0x0000001203027224 */ /* 0x000fce00078e02ff */
.L_x_427:
[----:B------:R-:W-:Y:S05]  /*a8e0*/  BSYNC B1 ;  /* 0x0000000000017941 */ /* 0x000fea0003800000 */
.L_x_426:
[----:B------:R-:W-:Y:S01]  /*a8f0*/  @!P3 IMAD R91, R91, R17, R2 ;  /* 0x000000115b5bb224 */ /* 0x000fe200078e0202 */
[----:B------:R-:W-:Y:S04]  /*a900*/  BSSY B1, `(.L_x_428) ;  /* 0x0000006000017945 */ /* 0x000fe80003800000 */
[----:B------:R0:W-:Y:S01]  /*a910*/  @!P3 STG.E.U8 desc[UR36][R8.64+0x81], R91 ;  /* 0x0000815b0800b986 */ /* 0x0001e2000c101124 */
[----:B------:R-:W-:Y:S05]  /*a920*/  @P5 BRA `(.L_x_429) ;  /* 0x00000000000c5947 */ /* 0x000fea0003800000 */
[----:B------:R-:W0:Y:S02]  /*a930*/  LDG.E.U8 R16, desc[UR36][R4.64+0x88] ;  /* 0x0000882404107981 */ /* 0x000e24000c1e1100 */
[----:B0-----:R-:W-:-:S05]  /*a940*/  PRMT R3, R16, 0x8880, RZ ;  /* 0x0000888010037816 */ /* 0x001fca00000000ff */
[----:B------:R-:W-:-:S07]  /*a950*/  IMAD R2, R3, R18, RZ ;  /* 0x0000001203027224 */ /* 0x000fce00078e02ff */
.L_x_429:
[----:B------:R-:W-:Y:S05]  /*a960*/  BSYNC B1 ;  /* 0x0000000000017941 */ /* 0x000fea0003800000 */
.L_x_428:
[----:B0-----:R-:W-:Y:S01]  /*a970*/  @!P5 IMAD R3, R92, R17, R2 ;  /* 0x000000115c03d224 */ /* 0x001fe200078e0202 */
[----:B------:R-:W-:Y:S04]  /*a980*/  BSSY B1, `(.L_x_430) ;  /* 0x0000006000017945 */ /* 0x000fe80003800000 */
[----:B------:R0:W-:Y:S01]  /*a990*/  @!P5 STG.E.U8 desc[UR36][R6.64+0x88], R3 ;  /* 0x000088030600d986 */ /* 0x0001e2000c101124 */
[----:B------:R-:W-:Y:S05]  /*a9a0*/  @P0 BRA `(.L_x_431) ;  /* 0x00000000000c0947 */ /* 0x000fea0003800000 */
[----:B------:R-:W0:Y:S02]  /*a9b0*/  LDG.E.U8 R16, desc[UR36][R4.64+0x89] ;  /* 0x0000892404107981 */ /* 0x000e24000c1e1100 */
[----:B0-----:R-:W-:-:S05]  /*a9c0*/  PRMT R3, R16, 0x8880, RZ ;  /* 0x0000888010037816 */ /* 0x001fca00000000ff */
[----:B------:R-:W-:-:S07]  /*a9d0*/  IMAD R2, R3, R18, RZ ;  /* 0x0000001203027224 */ /* 0x000fce00078e02ff */
.L_x_431:
[----:B------:R-:W-:Y:S05]  /*a9e0*/  BSYNC B1 ;  /* 0x0000000000017941 */ /* 0x000fea0003800000 */
.L_x_430:
        /* <DEDUP_REMOVED lines=11> */
.L_x_433:
[----:B------:R-:W-:Y:S05]  /*aaa0*/  BSYNC B1 ;  /* 0x0000000000017941 */ /* 0x000fea0003800000 */
.L_x_432:
[----:B0-----:R-:W-:Y:S01]  /*aab0*/  @!P4 IMAD R3, R94, R17, R2 ;  /* 0x000000115e03c224 */ /* 0x001fe200078e0202 */
[----:B------:R-:W-:Y:S04]  /*aac0*/  BSSY B1, `(.L_x_434) ;  /* 0x0000006000017945 */ /* 0x000fe80003800000 */
[----:B------:R0:W-:Y:S01]  /*aad0*/  @!P4 STG.E.U8 desc[UR36][R8.64+0x88], R3 ;  /* 0x000088030800c986 */ /* 0x0001e2000c101124 */
[----:B------:R-:W-:Y:S05]  /*aae0*/  @P3 BRA `(.L_x_435) ;  /* 0x00000000000c3947 */ /* 0x000fea0003800000 */
[----:B------:R-:W0:Y:S02]  /*aaf0*/  LDG.E.U8 R16, desc[UR36][R22.64+0x89] ;  /* 0x0000892416107981 */ /* 0x000e24000c1e1100 */
[----:B0-----:R-:W-:-:S05]  /*ab00*/  PRMT R3, R16, 0x8880, RZ ;  /* 0x0000888010037816 */ /* 0x001fca00000000ff */
[----:B------:R-:W-:-:S07]  /*ab10*/  IMAD R2, R3, R18, RZ ;  /* 0x0000001203027224 */ /* 0x000fce00078e02ff */
.L_x_435:
[----:B------:R-:W-:Y:S05]  /*ab20*/  BSYNC B1 ;  /* 0x0000000000017941 */ /* 0x000fea0003800000 */
.L_x_434:
[----:B------:R-:W-:Y:S01]  /*ab30*/  @!P3 IMAD R95, R95, R17, R2 ;  /* 0x000000115f5fb224 */ /* 0x000fe200078e0202 */
[----:B------:R-:W-:Y:S04]  /*ab40*/  BSSY B1, `(.L_x_436) ;  /* 0x0000006000017945 */ /* 0x000fe80003800000 */
[----:B------:R0:W-:Y:S01]  /*ab50*/  @!P3 STG.E.U8 desc[UR36][R8.64+0x89], R95 ;  /* 0x0000895f0800b986 */ /* 0x0001e2000c101124 */
[----:B------:R-:W-:Y:S05]  /*ab60*/  @P5 BRA `(.L_x_437) ;  /* 0x00000000000c5947 */ /* 0x000fea0003800000 */
[----:B------:R-:W0:Y:S02]  /*ab70*/  LDG.E.U8 R16, desc[UR36][R4.64+0x90] ;  /* 0x0000902404107981 */ /* 0x000e24000c1e1100 */
[----:B0-----:R-:W-:-:S05]  /*ab80*/  PRMT R3, R16, 0x8880, RZ ;  /* 0x0000888010037816 */ /* 0x001fca00000000ff */
[----:B------:R-:W-:-:S07]  /*ab90*/  IMAD R2, R3, R18, RZ ;  /* 0x0000001203027224 */ /* 0x000fce00078e02ff */
.L_x_437:
[----:B------:R-:W-:Y:S05]  /*aba0*/  BSYNC B1 ;  /* 0x0000000000017941 */ /* 0x000fea0003800000 */
.L_x_436:
[----:B0-----:R-:W-:Y:S01]  /*abb0*/  @!P5 IMAD R3, R96, R17, R2 ;  /* 0x000000116003d224 */ /* 0x001fe200078e0202 */
[----:B------:R-:W-:Y:S04]  /*abc0*/  BSSY B1, `(.L_x_438) ;  /* 0x0000006000017945 */ /* 0x000fe80003800000 */
[----:B------:R0:W-:Y:S01]  /*abd0*/  @!P5 STG.E.U8 desc[UR36][R6.64+0x90], R3 ;  /* 0x000090030600d986 */ /* 0x0001e2000c101124 */
[----:B------:R-:W-:Y:S05]  /*abe0*/  @P0 BRA `(.L_x_439) ;  /* 0x00000000000c0947 */ /* 0x000fea0003800000 */
[----:B------:R-:W0:Y:S02]  /*abf0*/  LDG.E.U8 R16, desc[UR36][R4.64+0x91] ;  /* 0x0000912404107981 */ /* 0x000e24000c1e1100 */
[----:B0-----:R-:W-:-:S05]  /*ac00*/  PRMT R3, R16, 0x8880, RZ ;  /* 0x0000888010037816 */ /* 0x001fca00000000ff */
[----:B------:R-:W-:-:S07]  /*ac10*/  IMAD R2, R3, R18, RZ ;  /* 0x0000001203027224 */ /* 0x000fce00078e02ff */
.L_x_439:
[----:B------:R-:W-:Y:S05]  /*ac20*/  BSYNC B1 ;  /* 0x0000000000017941 */ /* 0x000fea0003800000 */
.L_x_438:
        /* <DEDUP_REMOVED lines=11> */
.L_x_441:
[----:B------:R-:W-:Y:S05]  /*ace0*/  BSYNC B1 ;  /* 0x0000000000017941 */ /* 0x000fea0003800000 */
.L_x_440:
[----:B0-----:R-:W-:Y:S01]  /*acf0*/  @!P4 IMAD R3, R98, R17, R2 ;  /* 0x000000116203c224 */ /* 0x001fe200078e0202 */
[----:B------:R-:W-:Y:S04]  /*ad00*/  BSSY B1, `(.L_x_442) ;  /* 0x0000006000017945 */ /* 0x000fe80003800000 */
[----:B------:R0:W-:Y:S01]  /*ad10*/  @!P4 STG.E.U8 desc[UR36][R8.64+0x90], R3 ;  /* 0x000090030800c986 */ /* 0x0001e2000c101124 */
[----:B------:R-:W-:Y:S05]  /*ad20*/  @P3 BRA `(.L_x_443) ;  /* 0x00000000000c3947 */ /* 0x000fea0003800000 */
[----:B------:R-:W0:Y:S02]  /*ad30*/  LDG.E.U8 R16, desc[UR36][R22.64+0x91] ;  /* 0x0000912416107981 */ /* 0x000e24000c1e1100 */
[----:B0-----:R-:W-:-:S05]  /*ad40*/  PRMT R3, R16, 0x8880, RZ ;  /* 0x0000888010037816 */ /* 0x001fca00000000ff */
[----:B------:R-:W-:-:S07]  /*ad50*/  IMAD R2, R3, R18, RZ ;  /* 0x0000001203027224 */ /* 0x000fce00078e02ff */
.L_x_443:
[----:B------:R-:W-:Y:S05]  /*ad60*/  BSYNC B1 ;  /* 0x0000000000017941 */ /* 0x000fea0003800000 */
.L_x_442:
[----:B------:R-:W-:Y:S01]  /*ad70*/  @!P3 IMAD R99, R99, R17, R2 ;  /* 0x000000116363b224 */ /* 0x000fe200078e0202 */
[----:B------:R-:W-:Y:S04]  /*ad80*/  BSSY B1, `(.L_x_444) ;  /* 0x0000006000017945 */ /* 0x000fe80003800000 */
[----:B------:R0:W-:Y:S01]  /*ad90*/  @!P3 STG.E.U8 desc[UR36][R8.64+0x91], R99 ;  /* 0x000091630800b986 */ /* 0x0001e2000c101124 */
[----:B------:R-:W-:Y:S05]  /*ada0*/  @P5 BRA `(.L_x_445) ;  /* 0x00000000000c5947 */ /* 0x000fea0003800000 */
[----:B------:R-:W0:Y:S02]  /*adb0*/  LDG.E.U8 R16, desc[UR36][R4.64+0x98] ;  /* 0x0000982404107981 */ /* 0x000e24000c1e1100 */
[----:B0-----:R-:W-:-:S05]  /*adc0*/  PRMT R3, R16, 0x8880, RZ ;  /* 0x0000888010037816 */ /* 0x001fca00000000ff */
[----:B------:R-:W-:-:S07]  /*add0*/  IMAD R2, R3, R18, RZ ;  /* 0x0000001203027224 */ /* 0x000fce00078e02ff */
.L_x_445:
[----:B------:R-:W-:Y:S05]  /*ade0*/  BSYNC B1 ;  /* 0x0000000000017941 */ /* 0x000fea0003800000 */
.L_x_444:
[----:B0-----:R-:W-:Y:S01]  /*adf0*/  @!P5 IMAD R3, R100, R17, R2 ;  /* 0x000000116403d224 */ /* 0x001fe200078e0202 */
[----:B------:R-:W-:Y:S04]  /*ae00*/  BSSY B1, `(.L_x_446) ;  /* 0x0000006000017945 */ /* 0x000fe80003800000 */
[----:B------:R0:W-:Y:S01]  /*ae10*/  @!P5 STG.E.U8 desc[UR36][R6.64+0x98], R3 ;  /* 0x000098030600d986 */ /* 0x0001e2000c101124 */
[----:B------:R-:W-:Y:S05]  /*ae20*/  @P0 BRA `(.L_x_447) ;  /* 0x00000000000c0947 */ /* 0x000fea0003800000 */
[----:B------:R-:W0:Y:S02]  /*ae30*/  LDG.E.U8 R16, desc[UR36][R4.64+0x99] ;  /* 0x0000992404107981 */ /* 0x000e24000c1e1100 */
[----:B0-----:R-:W-:-:S05]  /*ae40*/  PRMT R3, R16, 0x8880, RZ ;  /* 0x0000888010037816 */ /* 0x001fca00000000ff */
[----:B------:R-:W-:-:S07]  /*ae50*/  IMAD R2, R3, R18, RZ ;  /* 0x0000001203027224 */ /* 0x000fce00078e02ff */
.L_x_447:
[----:B------:R-:W-:Y:S05]  /*ae60*/  BSYNC B1 ;  /* 0x0000000000017941 */ /* 0x000fea0003800000 */
.L_x_446:
        /* <DEDUP_REMOVED lines=11> */
.L_x_449:
[----:B------:R-:W-:Y:S05]  /*af20*/  BSYNC B1 ;  /* 0x0000000000017941 */ /* 0x000fea0003800000 */
.L_x_448:
[----:B0-----:R-:W-:Y:S01]  /*af30*/  @!P4 IMAD R3, R102, R17, R2 ;  /* 0x000000116603c224 */ /* 0x001fe200078e0202 */
[----:B------:R-:W-:Y:S04]  /*af40*/  BSSY B1, `(.L_x_450) ;  /* 0x0000006000017945 */ /* 0x000fe80003800000 */
[----:B------:R0:W-:Y:S01]  /*af50*/  @!P4 STG.E.U8 desc[UR36][R8.64+0x98], R3 ;  /* 0x000098030800c986 */ /* 0x0001e2000c101124 */
[----:B------:R-:W-:Y:S05]  /*af60*/  @P3 BRA `(.L_x_451) ;  /* 0x00000000000c3947 */ /* 0x000fea0003800000 */
[----:B------:R-:W0:Y:S02]  /*af70*/  LDG.E.U8 R16, desc[UR36][R22.64+0x99] ;  /* 0x0000992416107981 */ /* 0x000e24000c1e1100 */
[----:B0-----:R-:W-:-:S05]  /*af80*/  PRMT R3, R16, 0x8880, RZ ;  /* 0x0000888010037816 */ /* 0x001fca00000000ff */
[----:B------:R-:W-:-:S07]  /*af90*/  IMAD R2, R3, R18, RZ ;  /* 0x0000001203027224 */ /* 0x000fce00078e02ff */
.L_x_451:
[----:B------:R-:W-:Y:S05]  /*afa0*/  BSYNC B1 ;  /* 0x0000000000017941 */ /* 0x000fea0003800000 */
.L_x_450:
[----:B------:R-:W-:Y:S01]  /*afb0*/  @!P3 IMAD R103, R103, R17, R2 ;  /* 0x000000116767b224 */ /* 0x000fe200078e0202 */
[----:B------:R-:W-:Y:S04]  /*afc0*/  BSSY B1, `(.L_x_452) ;  /* 0x0000006000017945 */ /* 0x000fe80003800000 */
[----:B------:R0:W-:Y:S01]  /*afd0*/  @!P3 STG.E.U8 desc[UR36][R8.64+0x99], R103 ;  /* 0x000099670800b986 */ /* 0x0001e2000c101124 */
[----:B------:R-:W-:Y:S05]  /*afe0*/  @P5 BRA `(.L_x_453) ;  /* 0x00000000000c5947 */ /* 0x000fea0003800000 */
[----:B------:R-:W0:Y:S02]  /*aff0*/  LDG.E.U8 R16, desc[UR36][R4.64+0xa0] ;  /* 0x0000a02404107981 */ /* 0x000e24000c1e1100 */
[----:B0-----:R-:W-:-:S05]  /*b000*/  PRMT R3, R16, 0x8880, RZ ;  /* 0x0000888010037816 */ /* 0x001fca00000000ff */
[----:B------:R-:W-:-:S07]  /*b010*/  IMAD R2, R3, R18, RZ ;  /* 0x0000001203027224 */ /* 0x000fce00078e02ff */
.L_x_453:
[----:B------:R-:W-:Y:S05]  /*b020*/  BSYNC B1 ;  /* 0x0000000000017941 */ /* 0x000fea0003800000 */
.L_x_452:
[----:B0-----:R-:W-:Y:S01]  /*b030*/  @!P5 IMAD R3, R104, R17, R2 ;  /* 0x000000116803d224 */ /* 0x001fe200078e0202 */
[----:B------:R-:W-:Y:S04]  /*b040*/  BSSY B1, `(.L_x_454) ;  /* 0x0000006000017945 */ /* 0x000fe80003800000 */
[----:B------:R0:W-:Y:S01]  /*b050*/  @!P5 STG.E.U8 desc[UR36][R6.64+0xa0], R3 ;  /* 0x0000a0030600d986 */ /* 0x0001e2000c101124 */
[----:B------:R-:W-:Y:S05]  /*b060*/  @P0 BRA `(.L_x_455) ;  /* 0x00000000000c0947 */ /* 0x000fea0003800000 */
[----:B------:R-:W0:Y:S02]  /*b070*/  LDG.E.U8 R16, desc[UR36][R4.64+0xa1] ;  /* 0x0000a12404107981 */ /* 0x000e24000c1e1100 */
[----:B0-----:R-:W-:-:S05]  /*b080*/  PRMT R3, R16, 0x8880, RZ ;  /* 0x0000888010037816 */ /* 0x001fca00000000ff */
[----:B------:R-:W-:-:S07]  /*b090*/  IMAD R2, R3, R18, RZ ;  /* 0x0000001203027224 */ /* 0x000fce00078e02ff */
.L_x_455:
[----:B------:R-:W-:Y:S05]  /*b0a0*/  BSYNC B1 ;  /* 0x0000000000017941 */ /* 0x000fea0003800000 */
.L_x_454:
        /* <DEDUP_REMOVED lines=11> */
.L_x_457:
[----:B------:R-:W-:Y:S05]  /*b160*/  BSYNC B1 ;  /* 0x0000000000017941 */ /* 0x000fea0003800000 */
.L_x_456:
[----:B0-----:R-:W-:Y:S01]  /*b170*/  @!P4 IMAD R3, R106, R17, R2 ;  /* 0x000000116a03c224 */ /* 0x001fe200078e0202 */
[----:B------:R-:W-:Y:S04]  /*b180*/  BSSY B1, `(.L_x_458) ;  /* 0x0000006000017945 */ /* 0x000fe80003800000 */
[----:B------:R0:W-:Y:S01]  /*b190*/  @!P4 STG.E.U8 desc[UR36][R8.64+0xa0], R3 ;  /* 0x0000a0030800c986 */ /* 0x0001e2000c101124 */
[----:B------:R-:W-:Y:S05]  /*b1a0*/  @P3 BRA `(.L_x_459) ;  /* 0x00000000000c3947 */ /* 0x000fea0003800000 */
[----:B------:R-:W0:Y:S02]  /*b1b0*/  LDG.E.U8 R16, desc[UR36][R22.64+0xa1] ;  /* 0x0000a12416107981 */ /* 0x000e24000c1e1100 */
[----:B0-----:R-:W-:-:S05]  /*b1c0*/  PRMT R3, R16, 0x8880, RZ ;  /* 0x0000888010037816 */ /* 0x001fca00000000ff */
[----:B------:R-:W-:-:S07]  /*b1d0*/  IMAD R2, R3, R18, RZ ;  /* 0x0000001203027224 */ /* 0x000fce00078e02ff */
.L_x_459:
[----:B------:R-:W-:Y:S05]  /*b1e0*/  BSYNC B1 ;  /* 0x0000000000017941 */ /* 0x000fea0003800000 */
.L_x_458:
[----:B------:R-:W-:Y:S01]  /*b1f0*/  @!P3 IMAD R107, R107, R17, R2 ;  /* 0x000000116b6bb224 */ /* 0x000fe200078e0202 */
[----:B------:R-:W-:Y:S04]  /*b200*/  BSSY B1, `(.L_x_460) ;  /* 0x0000006000017945 */ /* 0x000fe80003800000 */
[----:B------:R0:W-:Y:S01]  /*b210*/  @!P3 STG.E.U8 desc[UR36][R8.64+0xa1], R107 ;  /* 0x0000a16b0800b986 */ /* 0x0001e2000c101124 */
[----:B------:R-:W-:Y:S05]  /*b220*/  @P5 BRA `(.L_x_461) ;  /* 0x00000000000c5947 */ /* 0x000fea0003800000 */
[----:B------:R-:W0:Y:S02]  /*b230*/  LDG.E.U8 R16, desc[UR36][R4.64+0xa8] ;  /* 0x0000a82404107981 */ /* 0x000e24000c1e1100 */
[----:B0-----:R-:W-:-:S05]  /*b240*/  PRMT R3, R16, 0x8880, RZ ;  /* 0x0000888010037816 */ /* 0x001fca00000000ff */
[----:B------:R-:W-:-:S07]  /*b250*/  IMAD R2, R3, R18, RZ ;  /* 0x0000001203027224 */ /* 0x000fce00078e02ff */
.L_x_461:
[----:B------:R-:W-:Y:S05]  /*b260*/  BSYNC B1 ;  /* 0x0000000000017941 */ /* 0x000fea0003800000 */
.L_x_460:
[----:B0-----:R-:W-:Y:S01]  /*b270*/  @!P5 IMAD R3, R108, R17, R2 ;  /* 0x000000116c03d224 */ /* 0x001fe200078e0202 */
[----:B------:R-:W-:Y:S04]  /*b280*/  BSSY B1, `(.L_x_462) ;  /* 0x0000006000017945 */ /* 0x000fe80003800000 */
[----:B------:R0:W-:Y:S01]  /*b290*/  @!P5 STG.E.U8 desc[UR36][R6.64+0xa8], R3 ;  /* 0x0000a8030600d986 */ /* 0x0001e2000c101124 */
[----:B------:R-:W-:Y:S05]  /*b2a0*/  @P0 BRA `(.L_x_463) ;  /* 0x00000000000c0947 */ /* 0x000fea0003800000 */
[----:B------:R-:W0:Y:S02]  /*b2b0*/  LDG.E.U8 R16, desc[UR36][R4.64+0xa9] ;  /* 0x0000a92404107981 */ /* 0x000e24000c1e1100 */
[----:B0-----:R-:W-:-:S05]  /*b2c0*/  PRMT R3, R16, 0x8880, RZ ;  /* 0x0000888010037816 */ /* 0x001fca00000000ff */
[----:B------:R-:W-:-:S07]  /*b2d0*/  IMAD R2, R3, R18, RZ ;  /* 0x0000001203027224 */ /* 0x000fce00078e02ff */
.L_x_463:
[----:B------:R-:W-:Y:S05]  /*b2e0*/  BSYNC B1 ;  /* 0x0000000000017941 */ /* 0x000fea0003800000 */
.L_x_462:
        /* <DEDUP_REMOVED lines=11> */
.L_x_465:
[----:B------:R-:W-:Y:S05]  /*b3a0*/  BSYNC B1 ;  /* 0x0000000000017941 */ /* 0x000fea0003800000 */
.L_x_464:
[----:B0-----:R-:W-:Y:S01]  /*b3b0*/  @!P4 IMAD R3, R110, R17, R2 ;  /* 0x000000116e03c224 */ /* 0x001fe200078e0202 */
[----:B------:R-:W-:Y:S04]  /*b3c0*/  BSSY B1, `(.L_x_466) ;  /* 0x0000006000017945 */ /* 0x000fe80003800000 */
[----:B------:R0:W-:Y:S01]  /*b3d0*/  @!P4 STG.E.U8 desc[UR36][R8.64+0xa8], R3 ;  /* 0x0000a8030800c986 */ /* 0x0001e2000c101124 */
[----:B------:R-:W-:Y:S05]  /*b3e0*/  @P3 BRA `(.L_x_467) ;  /* 0x00000000000c3947 */ /* 0x000fea0003800000 */
[----:B------:R-:W0:Y:S02]  /*b3f0*/  LDG.E.U8 R16, desc[UR36][R22.64+0xa9] ;  /* 0x0000a92416107981 */ /* 0x000e24000c1e1100 */
[----:B0-----:R-:W-:-:S05]  /*b400*/  PRMT R3, R16, 0x8880, RZ ;  /* 0x0000888010037816 */ /* 0x001fca00000000ff */
[----:B------:R-:W-:-:S07]  /*b410*/  IMAD R2, R3, R18, RZ ;  /* 0x0000001203027224 */ /* 0x000fce00078e02ff */
.L_x_467:
[----:B------:R-:W-:Y:S05]  /*b420*/  BSYNC B1 ;  /* 0x0000000000017941 */ /* 0x000fea0003800000 */
.L_x_466:
[----:B------:R-:W-:Y:S01]  /*b430*/  @!P3 IMAD R111, R111, R17, R2 ;  /* 0x000000116f6fb224 */ /* 0x000fe200078e0202 */
[----:B------:R-:W-:Y:S04]  /*b440*/  BSSY B1, `(.L_x_468) ;  /* 0x0000006000017945 */ /* 0x000fe80003800000 */
[----:B------:R0:W-:Y:S01]  /*b450*/  @!P3 STG.E.U8 desc[UR36][R8.64+0xa9], R111 ;  /* 0x0000a96f0800b986 */ /* 0x0001e2000c101124 */
[----:B------:R-:W-:Y:S05]  /*b460*/  @P5 BRA `(.L_x_469) ;  /* 0x00000000000c5947 */ /* 0x000fea0003800000 */
[----:B------:R-:W0:Y:S02]  /*b470*/  LDG.E.U8 R16, desc[UR36][R4.64+0xb0] ;  /* 0x0000b02404107981 */ /* 0x000e24000c1e1100 */
[----:B0-----:R-:W-:-:S05]  /*b480*/  PRMT R3, R16, 0x8880, RZ ;  /* 0x0000888010037816 */ /* 0x001fca00000000ff */
[----:B------:R-:W-:-:S07]  /*b490*/  IMAD R2, R3, R18, RZ ;  /* 0x0000001203027224 */ /* 0x000fce00078e02ff */
.L_x_469:
[----:B------:R-:W-:Y:S05]  /*b4a0*/  BSYNC B1 ;  /* 0x0000000000017941 */ /* 0x000fea0003800000 */
.L_x_468:
[----:B0-----:R-:W-:Y:S01]  /*b4b0*/  @!P5 IMAD R3, R112, R17, R2 ;  /* 0x000000117003d224 */ /* 0x001fe200078e0202 */
[----:B------:R-:W-:Y:S04]  /*b4c0*/  BSSY B1, `(.L_x_470) ;  /* 0x0000006000017945 */ /* 0x000fe80003800000 */
[----:B------:R0:W-:Y:S01]  /*b4d0*/  @!P5 STG.E.U8 desc[UR36][R6.64+0xb0], R3 ;  /* 0x0000b0030600d986 */ /* 0x0001e2000c101124 */
[----:B------:R-:W-:Y:S05]  /*b4e0*/  @P0 BRA `(.L_x_471) ;  /* 0x00000000000c0947 */ /* 0x000fea0003800000 */
[----:B------:R-:W0:Y:S02]  /*b4f0*/  LDG.E.U8 R16, desc[UR36][R4.64+0xb1] ;  /* 0x0000b12404107981 */ /* 0x000e24000c1e1100 */
[----:B0-----:R-:W-:-:S05]  /*b500*/  PRMT R3, R16, 0x8880, RZ ;  /* 0x0000888010037816 */ /* 0x001fca00000000ff */
[----:B------:R-:W-:-:S07]  /*b510*/  IMAD R2, R3, R18, RZ ;  /* 0x0000001203027224 */ /* 0x000fce00078e02ff */
.L_x_471:
[----:B------:R-:W-:Y:S05]  /*b520*/  BSYNC B1 ;  /* 0x0000000000017941 */ /* 0x000fea0003800000 */
.L_x_470:
        /* <DEDUP_REMOVED lines=11> */
.L_x_473:
[----:B------:R-:W-:Y:S05]  /*b5e0*/  BSYNC B1 ;  /* 0x0000000000017941 */ /* 0x000fea0003800000 */
.L_x_472:
[----:B0-----:R-:W-:Y:S01]  /*b5f0*/  @!P4 IMAD R3, R114, R17, R2 ;  /* 0x000000117203c224 */ /* 0x001fe200078e0202 */
[----:B------:R-:W-:Y:S04]  /*b600*/  BSSY B1, `(.L_x_474) ;  /* 0x0000006000017945 */ /* 0x000fe80003800000 */
[----:B------:R0:W-:Y:S01]  /*b610*/  @!P4 STG.E.U8 desc[UR36][R8.64+0xb0], R3 ;  /* 0x0000b0030800c986 */ /* 0x0001e2000c101124 */
[----:B------:R-:W-:Y:S05]  /*b620*/  @P3 BRA `(.L_x_475) ;  /* 0x00000000000c3947 */ /* 0x000fea0003800000 */
[----:B------:R-:W0:Y:S02]  /*b630*/  LDG.E.U8 R16, desc[UR36][R22.64+0xb1] ;  /* 0x0000b12416107981 */ /* 0x000e24000c1e1100 */
[----:B0-----:R-:W-:-:S05]  /*b640*/  PRMT R3, R16, 0x8880, RZ ;  /* 0x0000888010037816 */ /* 0x001fca00000000ff */
[----:B------:R-:W-:-:S07]  /*b650*/  IMAD R2, R3, R18, RZ ;  /* 0x0000001203027224 */ /* 0x000fce00078e02ff */
.L_x_475:
[----:B------:R-:W-:Y:S05]  /*b660*/  BSYNC B1 ;  /* 0x0000000000017941 */ /* 0x000fea0003800000 */
.L_x_474:
[----:B------:R-:W-:Y:S01]  /*b670*/  @!P3 IMAD R115, R115, R17, R2 ;  /* 0x000000117373b224 */ /* 0x000fe200078e0202 */
[----:B------:R-:W-:Y:S04]  /*b680*/  BSSY B1, `(.L_x_476) ;  /* 0x0000006000017945 */ /* 0x000fe80003800000 */
[----:B------:R0:W-:Y:S01]  /*b690*/  @!P3 STG.E.U8 desc[UR36][R8.64+0xb1], R115 ;  /* 0x0000b1730800b986 */ /* 0x0001e2000c101124 */
[----:B------:R-:W-:Y:S05]  /*b6a0*/  @P5 BRA `(.L_x_477) ;  /* 0x00000000000c5947 */ /* 0x000fea0003800000 */
[----:B------:R-:W0:Y:S02]  /*b6b0*/  LDG.E.U8 R16, desc[UR36][R4.64+0xb8] ;  /* 0x0000b82404107981 */ /* 0x000e24000c1e1100 */
[----:B0-----:R-:W-:-:S05]  /*b6c0*/  PRMT R3, R16, 0x8880, RZ ;  /* 0x0000888010037816 */ /* 0x001fca00000000ff */
[----:B------:R-:W-:-:S07]  /*b6d0*/  IMAD R2, R3, R18, RZ ;  /* 0x0000001203027224 */ /* 0x000fce00078e02ff */
.L_x_477:
[----:B------:R-:W-:Y:S05]  /*b6e0*/  BSYNC B1 ;  /* 0x0000000000017941 */ /* 0x000fea0003800000 */
.L_x_476:
[----:B0-----:R-:W-:Y:S01]  /*b6f0*/  @!P5 IMAD R3, R116, R17, R2 ;  /* 0x000000117403d224 */ /* 0x001fe200078e0202 */
[----:B------:R-:W-:Y:S04]  /*b700*/  BSSY B1, `(.L_x_478) ;  /* 0x0000006000017945 */ /* 0x000fe80003800000 */
[----:B------:R0:W-:Y:S01]  /*b710*/  @!P5 STG.E.U8 desc[UR36][R6.64+0xb8], R3 ;  /* 0x0000b8030600d986 */ /* 0x0001e2000c101124 */
[----:B------:R-:W-:Y:S05]  /*b720*/  @P0 BRA `(.L_x_479) ;  /* 0x00000000000c0947 */ /* 0x000fea0003800000 */
[----:B------:R-:W0:Y:S02]  /*b730*/  LDG.E.U8 R16, desc[UR36][R4.64+0xb9] ;  /* 0x0000b92404107981 */ /* 0x000e24000c1e1100 */
[----:B0-----:R-:W-:-:S05]  /*b740*/  PRMT R3, R16, 0x8880, RZ ;  /* 0x0000888010037816 */ /* 0x001fca00000000ff */
[----:B------:R-:W-:-:S07]  /*b750*/  IMAD R2, R3, R18, RZ ;  /* 0x0000001203027224 */ /* 0x000fce00078e02ff */
.L_x_479:
[----:B------:R-:W-:Y:S05]  /*b760*/  BSYNC B1 ;  /* 0x0000000000017941 */ /* 0x000fea0003800000 */
.L_x_478:
        /* <DEDUP_REMOVED lines=11> */
.L_x_481:
[----:B------:R-:W-:Y:S05]  /*b820*/  BSYNC B1 ;  /* 0x0000000000017941 */ /* 0x000fea0003800000 */
.L_x_480:
[----:B0-----:R-:W-:Y:S01]  /*b830*/  @!P4 IMAD R3, R118, R17, R2 ;  /* 0x000000117603c224 */ /* 0x001fe200078e0202 */
[----:B------:R-:W-:Y:S04]  /*b840*/  BSSY B1, `(.L_x_482) ;  /* 0x0000006000017945 */ /* 0x000fe80003800000 */
[----:B------:R0:W-:Y:S01]  /*b850*/  @!P4 STG.E.U8 desc[UR36][R8.64+0xb8], R3 ;  /* 0x0000b8030800c986 */ /* 0x0001e2000c101124 */
[----:B------:R-:W-:Y:S05]  /*b860*/  @P3 BRA `(.L_x_483) ;  /* 0x00000000000c3947 */ /* 0x000fea0003800000 */
[----:B------:R-:W0:Y:S02]  /*b870*/  LDG.E.U8 R16, desc[UR36][R22.64+0xb9] ;  /* 0x0000b92416107981 */ /* 0x000e24000c1e1100 */
[----:B0-----:R-:W-:-:S05]  /*b880*/  PRMT R3, R16, 0x8880, RZ ;  /* 0x0000888010037816 */ /* 0x001fca00000000ff */
[----:B------:R-:W-:-:S07]  /*b890*/  IMAD R2, R3, R18, RZ ;  /* 0x0000001203027224 */ /* 0x000fce00078e02ff */
.L_x_483:
[----:B------:R-:W-:Y:S05]  /*b8a0*/  BSYNC B1 ;  /* 0x0000000000017941 */ /* 0x000fea0003800000 */
.L_x_482:
[----:B------:R-:W-:Y:S01]  /*b8b0*/  @!P3 IMAD R119, R119, R17, R2 ;  /* 0x000000117777b224 */ /* 0x000fe200078e0202 */
[----:B------:R-:W-:Y:S04]  /*b8c0*/  BSSY B1, `(.L_x_484) ;  /* 0x0000006000017945 */ /* 0x000fe80003800000 */
[----:B------:R0:W-:Y:S01]  /*b8d0*/  @!P3 STG.E.U8 desc[UR36][R8.64+0xb9], R119 ;  /* 0x0000b9770800b986 */ /* 0x0001e2000c101124 */
[----:B------:R-:W-:Y:S05]  /*b8e0*/  @P5 BRA `(.L_x_485) ;  /* 0x00000000000c5947 */ /* 0x000fea0003800000 */
[----:B------:R-:W0:Y:S02]  /*b8f0*/  LDG.E.U8 R16, desc[UR36][R4.64+0xc0] ;  /* 0x0000c02404107981 */ /* 0x000e24000c1e1100 */
[----:B0-----:R-:W-:-:S05]  /*b900*/  PRMT R3, R16, 0x8880, RZ ;  /* 0x0000888010037816 */ /* 0x001fca00000000ff */
[----:B------:R-:W-:-:S07]  /*b910*/  IMAD R2, R3, R18, RZ ;  /* 0x0000001203027224 */ /* 0x000fce00078e02ff */
.L_x_485:
[----:B------:R-:W-:Y:S05]  /*b920*/  BSYNC B1 ;  /* 0x0000000000017941 */ /* 0x000fea0003800000 */
.L_x_484:
[----:B0-----:R-:W-:Y:S01]  /*b930*/  @!P5 IMAD R3, R120, R17, R2 ;  /* 0x000000117803d224 */ /* 0x001fe200078e0202 */
[----:B------:R-:W-:Y:S04]  /*b940*/  BSSY B1, `(.L_x_486) ;  /* 0x0000006000017945 */ /* 0x000fe80003800000 */
[----:B------:R0:W-:Y:S01]  /*b950*/  @!P5 STG.E.U8 desc[UR36][R6.64+0xc0], R3 ;  /* 0x0000c0030600d986 */ /* 0x0001e2000c101124 */
[----:B------:R-:W-:Y:S05]  /*b960*/  @P0 BRA `(.L_x_487) ;  /* 0x00000000000c0947 */ /* 0x000fea0003800000 */
[----:B------:R-:W0:Y:S02]  /*b970*/  LDG.E.U8 R16, desc[UR36][R4.64+0xc1] ;  /* 0x0000c12404107981 */ /* 0x000e24000c1e1100 */
[----:B0-----:R-:W-:-:S05]  /*b980*/  PRMT R3, R16, 0x8880, RZ ;  /* 0x0000888010037816 */ /* 0x001fca00000000ff */
[----:B------:R-:W-:-:S07]  /*b990*/  IMAD R2, R3, R18, RZ ;  /* 0x0000001203027224 */ /* 0x000fce00078e02ff */
.L_x_487:
[----:B------:R-:W-:Y:S05]  /*b9a0*/  BSYNC B1 ;  /* 0x0000000000017941 */ /* 0x000fea0003800000 */
.L_x_486:
        /* <DEDUP_REMOVED lines=11> */
.L_x_489:
[----:B------:R-:W-:Y:S05]  /*ba60*/  BSYNC B1 ;  /* 0x0000000000017941 */ /* 0x000fea0003800000 */
.L_x_488:
[----:B0-----:R-:W-:Y:S01]  /*ba70*/  @!P4 IMAD R3, R122, R17, R2 ;  /* 0x000000117a03c224 */ /* 0x001fe200078e0202 */
[----:B------:R-:W-:Y:S04]  /*ba80*/  BSSY B1, `(.L_x_490) ;  /* 0x0000006000017945 */ /* 0x000fe80003800000 */
[----:B------:R0:W-:Y:S01]  /*ba90*/  @!P4 STG.E.U8 desc[UR36][R8.64+0xc0], R3 ;  /* 0x0000c0030800c986 */ /* 0x0001e2000c101124 */
[----:B------:R-:W-:Y:S05]  /*baa0*/  @P3 BRA `(.L_x_491) ;  /* 0x00000000000c3947 */ /* 0x000fea0003800000 */
[----:B------:R-:W0:Y:S02]  /*bab0*/  LDG.E.U8 R16, desc[UR36][R22.64+0xc1] ;  /* 0x0000c12416107981 */ /* 0x000e24000c1e1100 */
[----:B0-----:R-:W-:-:S05]  /*bac0*/  PRMT R3, R16, 0x8880, RZ ;  /* 0x0000888010037816 */ /* 0x001fca00000000ff */
[----:B------:R-:W-:-:S07]  /*bad0*/  IMAD R2, R3, R18, RZ ;  /* 0x0000001203027224 */ /* 0x000fce00078e02ff */
.L_x_491:
[----:B------:R-:W-:Y:S05]  /*bae0*/  BSYNC B1 ;  /* 0x0000000000017941 */ /* 0x000fea0003800000 */
.L_x_490:
[----:B------:R-:W-:Y:S01]  /*baf0*/  @!P3 IMAD R123, R123, R17, R2 ;  /* 0x000000117b7bb224 */ /* 0x000fe200078e0202 */
[----:B------:R-:W-:Y:S04]  /*bb00*/  BSSY B1, `(.L_x_492) ;  /* 0x0000006000017945 */ /* 0x000fe80003800000 */
[----:B------:R0:W-:Y:S01]  /*bb10*/  @!P3 STG.E.U8 desc[UR36][R8.64+0xc1], R123 ;  /* 0x0000c17b0800b986 */ /* 0x0001e2000c101124 */
[----:B------:R-:W-:Y:S05]  /*bb20*/  @P5 BRA `(.L_x_493) ;  /* 0x00000000000c5947 */ /* 0x000fea0003800000 */
[----:B------:R-:W0:Y:S02]  /*bb30*/  LDG.E.U8 R16, desc[UR36][R4.64+0xc8] ;  /* 0x0000c82404107981 */ /* 0x000e24000c1e1100 */
[----:B0-----:R-:W-:-:S05]  /*bb40*/  PRMT R3, R16, 0x8880, RZ ;  /* 0x0000888010037816 */ /* 0x001fca00000000ff */
[----:B------:R-:W-:-:S07]  /*bb50*/  IMAD R2, R3, R18, RZ ;  /* 0x0000001203027224 */ /* 0x000fce00078e02ff */
.L_x_493:
[----:B------:R-:W-:Y:S05]  /*bb60*/  BSYNC B1 ;  /* 0x0000000000017941 */ /* 0x000fea0003800000 */
.L_x_492:
[----:B0-----:R-:W-:Y:S01]  /*bb70*/  @!P5 IMAD R3, R124, R17, R2 ;  /* 0x000000117c03d224 */ /* 0x001fe200078e0202 */
[----:B------:R-:W-:Y:S04]  /*bb80*/  BSSY B1, `(.L_x_494) ;  /* 0x0000006000017945 */ /* 0x000fe80003800000 */
[----:B------:R0:W-:Y:S01]  /*bb90*/  @!P5 STG.E.U8 desc[UR36][R6.64+0xc8], R3 ;  /* 0x0000c8030600d986 */ /* 0x0001e2000c101124 */
[----:B------:R-:W-:Y:S05]  /*bba0*/  @P0 BRA `(.L_x_495) ;  /* 0x00000000000c0947 */ /* 0x000fea0003800000 */
[----:B------:R-:W0:Y:S02]  /*bbb0*/  LDG.E.U8 R16, desc[UR36][R4.64+0xc9] ;  /* 0x0000c92404107981 */ /* 0x000e24000c1e1100 */
[----:B0-----:R-:W-:-:S05]  /*bbc0*/  PRMT R3, R16, 0x8880, RZ ;  /* 0x0000888010037816 */ /* 0x001fca00000000ff */
[----:B------:R-:W-:-:S07]  /*bbd0*/  IMAD R2, R3, R18, RZ ;  /* 0x0000001203027224 */ /* 0x000fce00078e02ff */
.L_x_495:
[----:B------:R-:W-:Y:S05]  /*bbe0*/  BSYNC B1 ;  /* 0x0000000000017941 */ /* 0x000fea0003800000 */
.L_x_494:
        /* <DEDUP_REMOVED lines=11> */
.L_x_497:
[----:B------:R-:W-:Y:S05]  /*bca0*/  BSYNC B1 ;  /* 0x0000000000017941 */ /* 0x000fea0003800000 */
.L_x_496:
[----:B0-----:R-:W-:Y:S01]  /*bcb0*/  @!P4 IMAD R3, R126, R17, R2 ;  /* 0x000000117e03c224 */ /* 0x001fe200078e0202 */
[----:B------:R-:W-:Y:S04]  /*bcc0*/  BSSY B1, `(.L_x_498) ;  /* 0x0000006000017945 */ /* 0x000fe80003800000 */
[----:B------:R0:W-:Y:S01]  /*bcd0*/  @!P4 STG.E.U8 desc[UR36][R8.64+0xc8], R3 ;  /* 0x0000c8030800c986 */ /* 0x0001e2000c101124 */
[----:B------:R-:W-:Y:S05]  /*bce0*/  @P3 BRA `(.L_x_499) ;  /* 0x00000000000c3947 */ /* 0x000fea0003800000 */
[----:B------:R-:W0:Y:S02]  /*bcf0*/  LDG.E.U8 R16, desc[UR36][R22.64+0xc9] ;  /* 0x0000c92416107981 */ /* 0x000e24000c1e1100 */
[----:B0-----:R-:W-:-:S05]  /*bd00*/  PRMT R3, R16, 0x8880, RZ ;  /* 0x0000888010037816 */ /* 0x001fca00000000ff */
[----:B------:R-:W-:-:S07]  /*bd10*/  IMAD R2, R3, R18, RZ ;  /* 0x0000001203027224 */ /* 0x000fce00078e02ff */
.L_x_499:
[----:B------:R-:W-:Y:S05]  /*bd20*/  BSYNC B1 ;  /* 0x0000000000017941 */ /* 0x000fea0003800000 */
.L_x_498:
[----:B------:R-:W-:Y:S01]  /*bd30*/  @!P3 IMAD R127, R127, R17, R2 ;  /* 0x000000117f7fb224 */ /* 0x000fe200078e0202 */
[----:B------:R-:W-:Y:S04]  /*bd40*/  BSSY B1, `(.L_x_500) ;  /* 0x0000006000017945 */ /* 0x000fe80003800000 */
[----:B------:R0:W-:Y:S01]  /*bd50*/  @!P3 STG.E.U8 desc[UR36][R8.64+0xc9], R127 ;  /* 0x0000c97f0800b986 */ /* 0x0001e2000c101124 */
[----:B------:R-:W-:Y:S05]  /*bd60*/  @P5 BRA `(.L_x_501) ;  /* 0x00000000000c5947 */ /* 0x000fea0003800000 */
[----:B------:R-:W0:Y:S02]  /*bd70*/  LDG.E.U8 R16, desc[UR36][R4.64+0xd0] ;  /* 0x0000d02404107981 */ /* 0x000e24000c1e1100 */
[----:B0-----:R-:W-:-:S05]  /*bd80*/  PRMT R3, R16, 0x8880, RZ ;  /* 0x0000888010037816 */ /* 0x001fca00000000ff */
[----:B------:R-:W-:-:S07]  /*bd90*/  IMAD R2, R3, R18, RZ ;  /* 0x0000001203027224 */ /* 0x000fce00078e02ff */
.L_x_501:
[----:B------:R-:W-:Y:S05]  /*bda0*/  BSYNC B1 ;  /* 0x0000000000017941 */ /* 0x000fea0003800000 */
.L_x_500:
[----:B0-----:R-:W-:Y:S01]  /*bdb0*/  @!P5 IMAD R3, R128, R17, R2 ;  /* 0x000000118003d224 */ /* 0x001fe200078e0202 */
[----:B------:R-:W-:Y:S04]  /*bdc0*/  BSSY B1, `(.L_x_502) ;  /* 0x0000006000017945 */ /* 0x000fe80003800000 */
[----:B------:R0:W-:Y:S01]  /*bdd0*/  @!P5 STG.E.U8 desc[UR36][R6.64+0xd0], R3 ;  /* 0x0000d0030600d986 */ /* 0x0001e2000c101124 */
[----:B------:R-:W-:Y:S05]  /*bde0*/  @P0 BRA `(.L_x_503) ;  /* 0x00000000000c0947 */ /* 0x000fea0003800000 */
[----:B------:R-:W0:Y:S02]  /*bdf0*/  LDG.E.U8 R16, desc[UR36][R4.64+0xd1] ;  /* 0x0000d12404107981 */ /* 0x000e24000c1e1100 */
[----:B0-----:R-:W-:-:S05]  /*be00*/  PRMT R3, R16, 0x8880, RZ ;  /* 0x0000888010037816 */ /* 0x001fca00000000ff */
[----:B------:R-:W-:-:S07]  /*be10*/  IMAD R2, R3, R18, RZ ;  /* 0x0000001203027224 */ /* 0x000fce00078e02ff */
.L_x_503:
[----:B------:R-:W-:Y:S05]  /*be20*/  BSYNC B1 ;  /* 0x0000000000017941 */ /* 0x000fea0003800000 */
.L_x_502:
        /* <DEDUP_REMOVED lines=11> */
.L_x_505:
[----:B------:R-:W-:Y:S05]  /*bee0*/  BSYNC B1 ;  /* 0x0000000000017941 */ /* 0x000fea0003800000 */
.L_x_504:
[----:B0-----:R-:W-:Y:S01]  /*bef0*/  @!P4 IMAD R3, R130, R17, R2 ;  /* 0x000000118203c224 */ /* 0x001fe200078e0202 */
[----:B------:R-:W-:Y:S04]  /*bf00*/  BSSY B1, `(.L_x_506) ;  /* 0x0000006000017945 */ /* 0x000fe80003800000 */
[----:B------:R0:W-:Y:S01]  /*bf10*/  @!P4 STG.E.U8 desc[UR36][R8.64+0xd0], R3 ;  /* 0x0000d0030800c986 */ /* 0x0001e2000c101124 */
[----:B------:R-:W-:Y:S05]  /*bf20*/  @P3 BRA `(.L_x_507) ;  /* 0x00000000000c3947 */ /* 0x000fea0003800000 */
[----:B------:R-:W0:Y:S02]  /*bf30*/  LDG.E.U8 R16, desc[UR36][R22.64+0xd1] ;  /* 0x0000d12416107981 */ /* 0x000e24000c1e1100 */
[----:B0-----:R-:W-:-:S05]  /*bf40*/  PRMT R3, R16, 0x8880, RZ ;  /* 0x0000888010037816 */ /* 0x001fca00000000ff */
[----:B------:R-:W-:-:S07]  /*bf50*/  IMAD R2, R3, R18, RZ ;  /* 0x0000001203027224 */ /* 0x000fce00078e02ff */
.L_x_507:
[----:B------:R-:W-:Y:S05]  /*bf60*/  BSYNC B1 ;  /* 0x0000000000017941 */ /* 0x000fea0003800000 */
.L_x_506:
[----:B------:R-:W-:Y:S01]  /*bf70*/  @!P3 IMAD R131, R131, R17, R2 ;  /* 0x000000118383b224 */ /* 0x000fe200078e0202 */
[----:B------:R-:W-:Y:S04]  /*bf80*/  BSSY B1, `(.L_x_508) ;  /* 0x0000006000017945 */ /* 0x000fe80003800000 */
[----:B------:R0:W-:Y:S01]  /*bf90*/  @!P3 STG.E.U8 desc[UR36][R8.64+0xd1], R131 ;  /* 0x0000d1830800b986 */ /* 0x0001e2000c101124 */
[----:B------:R-:W-:Y:S05]  /*bfa0*/  @P5 BRA `(.L_x_509) ;  /* 0x00000000000c5947 */ /* 0x000fea0003800000 */
[----:B------:R-:W0:Y:S02]  /*bfb0*/  LDG.E.U8 R16, desc[UR36][R4.64+0xd8] ;  /* 0x0000d82404107981 */ /* 0x000e24000c1e1100 */
[----:B0-----:R-:W-:-:S05]  /*bfc0*/  PRMT R3, R16, 0x8880, RZ ;  /* 0x0000888010037816 */ /* 0x001fca00000000ff */
[----:B------:R-:W-:-:S07]  /*bfd0*/  IMAD R2, R3, R18, RZ ;  /* 0x0000001203027224 */ /* 0x000fce00078e02ff */
.L_x_509:
[----:B------:R-:W-:Y:S05]  /*bfe0*/  BSYNC B1 ;  /* 0x0000000000017941 */ /* 0x000fea0003800000 */
.L_x_508:
[----:B0-----:R-:W-:Y:S01]  /*bff0*/  @!P5 IMAD R3, R132, R17, R2 ;  /* 0x000000118403d224 */ /* 0x001fe200078e0202 */
[----:B------:R-:W-:Y:S04]  /*c000*/  BSSY B1, `(.L_x_510) ;  /* 0x0000006000017945 */ /* 0x000fe80003800000 */
[----:B------:R0:W-:Y:S01]  /*c010*/  @!P5 STG.E.U8 desc[UR36][R6.64+0xd8], R3 ;  /* 0x0000d8030600d986 */ /* 0x0001e2000c101124 */
[----:B------:R-:W-:Y:S05]  /*c020*/  @P0 BRA `(.L_x_511) ;  /* 0x00000000000c0947 */ /* 0x000fea0003800000 */
[----:B------:R-:W0:Y:S02]  /*c030*/  LDG.E.U8 R16, desc[UR36][R4.64+0xd9] ;  /* 0x0000d92404107981 */ /* 0x000e24000c1e1100 */
[----:B0-----:R-:W-:-:S05]  /*c040*/  PRMT R3, R16, 0x8880, RZ ;  /* 0x0000888010037816 */ /* 0x001fca00000000ff */
[----:B------:R-:W-:-:S07]  /*c050*/  IMAD R2, R3, R18, RZ ;  /* 0x0000001203027224 */ /* 0x000fce00078e02ff */
.L_x_511:
[----:B------:R-:W-:Y:S05]  /*c060*/  BSYNC B1 ;  /* 0x0000000000017941 */ /* 0x000fea0003800000 */
.L_x_510:
        /* <DEDUP_REMOVED lines=11> */
.L_x_513:
[----:B------:R-:W-:Y:S05]  /*c120*/  BSYNC B1 ;  /* 0x0000000000017941 */ /* 0x000fea0003800000 */
.L_x_512:
[----:B0-----:R-:W-:Y:S01]  /*c130*/  @!P4 IMAD R3, R134, R17, R2 ;  /* 0x000000118603c224 */ /* 0x001fe200078e0202 */
[----:B------:R-:W-:Y:S04]  /*c140*/  BSSY B1, `(.L_x_514) ;  /* 0x0000006000017945 */ /* 0x000fe80003800000 */
[----:B------:R0:W-:Y:S01]  /*c150*/  @!P4 STG.E.U8 desc[UR36][R8.64+0xd8], R3 ;  /* 0x0000d8030800c986 */ /* 0x0001e2000c101124 */
[----:B------:R-:W-:Y:S05]  /*c160*/  @P3 BRA `(.L_x_515) ;  /* 0x00000000000c3947 */ /* 0x000fea0003800000 */
[----:B------:R-:W0:Y:S02]  /*c170*/  LDG.E.U8 R16, desc[UR36][R22.64+0xd9] ;  /* 0x0000d92416107981 */ /* 0x000e24000c1e1100 */
[----:B0-----:R-:W-:-:S05]  /*c180*/  PRMT R3, R16, 0x8880, RZ ;  /* 0x0000888010037816 */ /* 0x001fca00000000ff */
[----:B------:R-:W-:-:S07]  /*c190*/  IMAD R2, R3, R18, RZ ;  /* 0x0000001203027224 */ /* 0x000fce00078e02ff */
.L_x_515:
[----:B------:R-:W-:Y:S05]  /*c1a0*/  BSYNC B1 ;  /* 0x0000000000017941 */ /* 0x000fea0003800000 */
.L_x_514:
[----:B------:R-:W-:Y:S01]  /*c1b0*/  @!P3 IMAD R135, R135, R17, R2 ;  /* 0x000000118787b224 */ /* 0x000fe200078e0202 */
[----:B------:R-:W-:Y:S04]  /*c1c0*/  BSSY B1, `(.L_x_516) ;  /* 0x0000006000017945 */ /* 0x000fe80003800000 */
[----:B------:R0:W-:Y:S01]  /*c1d0*/  @!P3 STG.E.U8 desc[UR36][R8.64+0xd9], R135 ;  /* 0x0000d9870800b986 */ /* 0x0001e2000c101124 */
[----:B------:R-:W-:Y:S05]  /*c1e0*/  @P5 BRA `(.L_x_517) ;  /* 0x00000000000c5947 */ /* 0x000fea0003800000 */
[----:B------:R-:W0:Y:S02]  /*c1f0*/  LDG.E.U8 R16, desc[UR36][R4.64+0xe0] ;  /* 0x0000e02404107981 */ /* 0x000e24000c1e1100 */
[----:B0-----:R-:W-:-:S05]  /*c200*/  PRMT R3, R16, 0x8880, RZ ;  /* 0x0000888010037816 */ /* 0x001fca00000000ff */
[----:B------:R-:W-:-:S07]  /*c210*/  IMAD R2, R3, R18, RZ ;  /* 0x0000001203027224 */ /* 0x000fce00078e02ff */
.L_x_517:
[----:B------:R-:W-:Y:S05]  /*c220*/  BSYNC B1 ;  /* 0x0000000000017941 */ /* 0x000fea0003800000 */
.L_x_516:
[----:B0-----:R-:W-:Y:S01]  /*c230*/  @!P5 IMAD R3, R136, R17, R2 ;  /* 0x000000118803d224 */ /* 0x001fe200078e0202 */
[----:B------:R-:W-:Y:S04]  /*c240*/  BSSY B1, `(.L_x_518) ;  /* 0x0000006000017945 */ /* 0x000fe80003800000 */
[----:B------:R0:W-:Y:S01]  /*c250*/  @!P5 STG.E.U8 desc[UR36][R6.64+0xe0], R3 ;  /* 0x0000e0030600d986 */ /* 0x0001e2000c101124 */
[----:B------:R-:W-:Y:S05]  /*c260*/  @P0 BRA `(.L_x_519) ;  /* 0x00000000000c0947 */ /* 0x000fea0003800000 */
[----:B------:R-:W0:Y:S02]  /*c270*/  LDG.E.U8 R16, desc[UR36][R4.64+0xe1] ;  /* 0x0000e12404107981 */ /* 0x000e24000c1e1100 */
[----:B0-----:R-:W-:-:S05]  /*c280*/  PRMT R3, R16, 0x8880, RZ ;  /* 0x0000888010037816 */ /* 0x001fca00000000ff */
[----:B------:R-:W-:-:S07]  /*c290*/  IMAD R2, R3, R18, RZ ;  /* 0x0000001203027224 */ /* 0x000fce00078e02ff */
.L_x_519:
[----:B------:R-:W-:Y:S05]  /*c2a0*/  BSYNC B1 ;  /* 0x0000000000017941 */ /* 0x000fea0003800000 */
.L_x_518:
        /* <DEDUP_REMOVED lines=11> */
.L_x_521:
[----:B------:R-:W-:Y:S05]  /*c360*/  BSYNC B1 ;  /* 0x0000000000017941 */ /* 0x000fea0003800000 */
.L_x_520:
[----:B0-----:R-:W-:Y:S01]  /*c370*/  @!P4 IMAD R3, R138, R17, R2 ;  /* 0x000000118a03c224 */ /* 0x001fe200078e0202 */
[----:B------:R-:W-:Y:S04]  /*c380*/  BSSY B1, `(.L_x_522) ;  /* 0x0000006000017945 */ /* 0x000fe80003800000 */
[----:B------:R0:W-:Y:S01]  /*c390*/  @!P4 STG.E.U8 desc[UR36][R8.64+0xe0], R3 ;  /* 0x0000e0030800c986 */ /* 0x0001e2000c101124 */
[----:B------:R-:W-:Y:S05]  /*c3a0*/  @P3 BRA `(.L_x_523) ;  /* 0x00000000000c3947 */ /* 0x000fea0003800000 */
[----:B------:R-:W0:Y:S02]  /*c3b0*/  LDG.E.U8 R16, desc[UR36][R22.64+0xe1] ;  /* 0x0000e12416107981 */ /* 0x000e24000c1e1100 */
[----:B0-----:R-:W-:-:S05]  /*c3c0*/  PRMT R3, R16, 0x8880, RZ ;  /* 0x0000888010037816 */ /* 0x001fca00000000ff */
[----:B------:R-:W-:-:S07]  /*c3d0*/  IMAD R2, R3, R18, RZ ;  /* 0x0000001203027224 */ /* 0x000fce00078e02ff */
.L_x_523:
[----:B------:R-:W-:Y:S05]  /*c3e0*/  BSYNC B1 ;  /* 0x0000000000017941 */ /* 0x000fea0003800000 */
.L_x_522:
[----:B------:R-:W-:Y:S01]  /*c3f0*/  @!P3 IMAD R139, R139, R17, R2 ;  /* 0x000000118b8bb224 */ /* 0x000fe200078e0202 */
[----:B------:R-:W-:Y:S04]  /*c400*/  BSSY B1, `(.L_x_524) ;  /* 0x0000006000017945 */ /* 0x000fe80003800000 */
[----:B------:R0:W-:Y:S01]  /*c410*/  @!P3 STG.E.U8 desc[UR36][R8.64+0xe1], R139 ;  /* 0x0000e18b0800b986 */ /* 0x0001e2000c101124 */
[----:B------:R-:W-:Y:S05]  /*c420*/  @P5 BRA `(.L_x_525) ;  /* 0x00000000000c5947 */ /* 0x000fea0003800000 */
[----:B------:R-:W0:Y:S02]  /*c430*/  LDG.E.U8 R16, desc[UR36][R4.64+0xe8] ;  /* 0x0000e82404107981 */ /* 0x000e24000c1e1100 */
[----:B0-----:R-:W-:-:S05]  /*c440*/  PRMT R3, R16, 0x8880, RZ ;  /* 0x0000888010037816 */ /* 0x001fca00000000ff */
[----:B------:R-:W-:-:S07]  /*c450*/  IMAD R2, R3, R18, RZ ;  /* 0x0000001203027224 */ /* 0x000fce00078e02ff */
.L_x_525:
[----:B------:R-:W-:Y:S05]  /*c460*/  BSYNC B1 ;  /* 0x0000000000017941 */ /* 0x000fea0003800000 */
.L_x_524:
[----:B0-----:R-:W-:Y:S01]  /*c470*/  @!P5 IMAD R3, R140, R17, R2 ;  /* 0x000000118c03d224 */ /* 0x001fe200078e0202 */
[----:B------:R-:W-:Y:S04]  /*c480*/  BSSY B1, `(.L_x_526) ;  /* 0x0000006000017945 */ /* 0x000fe80003800000 */
[----:B------:R0:W-:Y:S01]  /*c490*/  @!P5 STG.E.U8 desc[UR36][R6.64+0xe8], R3 ;  /* 0x0000e8030600d986 */ /* 0x0001e2000c101124 */
[----:B------:R-:W-:Y:S05]  /*c4a0*/  @P0 BRA `(.L_x_527) ;  /* 0x00000000000c0947 */ /* 0x000fea0003800000 */
[----:B------:R-:W0:Y:S02]  /*c4b0*/  LDG.E.U8 R16, desc[UR36][R4.64+0xe9] ;  /* 0x0000e92404107981 */ /* 0x000e24000c1e1100 */
[----:B0-----:R-:W-:-:S05]  /*c4c0*/  PRMT R3, R16, 0x8880, RZ ;  /* 0x0000888010037816 */ /* 0x001fca00000000ff */
[----:B------:R-:W-:-:S07]  /*c4d0*/  IMAD R2, R3, R18, RZ ;  /* 0x0000001203027224 */ /* 0x000fce00078e02ff */
.L_x_527:
[----:B------:R-:W-:Y:S05]  /*c4e0*/  BSYNC B1 ;  /* 0x0000000000017941 */ /* 0x000fea0003800000 */
.L_x_526:
        /* <DEDUP_REMOVED lines=11> */
.L_x_529:
[----:B------:R-:W-:Y:S05]  /*c5a0*/  BSYNC B1 ;  /* 0x0000000000017941 */ /* 0x000fea0003800000 */
.L_x_528:
[----:B0-----:R-:W-:Y:S01]  /*c5b0*/  @!P4 IMAD R3, R142, R17, R2 ;  /* 0x000000118e03c224 */ /* 0x001fe200078e0202 */
[----:B------:R-:W-:Y:S04]  /*c5c0*/  BSSY B1, `(.L_x_530) ;  /* 0x0000006000017945 */ /* 0x000fe80003800000 */
[----:B------:R0:W-:Y:S01]  /*c5d0*/  @!P4 STG.E.U8 desc[UR36][R8.64+0xe8], R3 ;  /* 0x0000e8030800c986 */ /* 0x0001e2000c101124 */
[----:B------:R-:W-:Y:S05]  /*c5e0*/  @P3 BRA `(.L_x_531) ;  /* 0x00000000000c3947 */ /* 0x000fea0003800000 */
[----:B------:R-:W0:Y:S02]  /*c5f0*/  LDG.E.U8 R16, desc[UR36][R22.64+0xe9] ;  /* 0x0000e92416107981 */ /* 0x000e24000c1e1100 */
[----:B0-----:R-:W-:-:S05]  /*c600*/  PRMT R3, R16, 0x8880, RZ ;  /* 0x0000888010037816 */ /* 0x001fca00000000ff */
[----:B------:R-:W-:-:S07]  /*c610*/  IMAD R2, R3, R18, RZ ;  /* 0x0000001203027224 */ /* 0x000fce00078e02ff */
.L_x_531:
[----:B------:R-:W-:Y:S05]  /*c620*/  BSYNC B1 ;  /* 0x0000000000017941 */ /* 0x000fea0003800000 */
.L_x_530:
[----:B------:R-:W-:Y:S01]  /*c630*/  @!P3 IMAD R143, R143, R17, R2 ;  /* 0x000000118f8fb224 */ /* 0x000fe200078e0202 */
[----:B------:R-:W-:Y:S04]  /*c640*/  BSSY B1, `(.L_x_532) ;  /* 0x0000006000017945 */ /* 0x000fe80003800000 */
[----:B------:R0:W-:Y:S01]  /*c650*/  @!P3 STG.E.U8 desc[UR36][R8.64+0xe9], R143 ;  /* 0x0000e98f0800b986 */ /* 0x0001e2000c101124 */
[----:B------:R-:W-:Y:S05]  /*c660*/  @P5 BRA `(.L_x_533) ;  /* 0x00000000000c5947 */ /* 0x000fea0003800000 */
[----:B------:R-:W0:Y:S02]  /*c670*/  LDG.E.U8 R16, desc[UR36][R4.64+0xf0] ;  /* 0x0000f02404107981 */ /* 0x000e24000c1e1100 */
[----:B0-----:R-:W-:-:S05]  /*c680*/  PRMT R3, R16, 0x8880, RZ ;  /* 0x0000888010037816 */ /* 0x001fca00000000ff */
[----:B------:R-:W-:-:S07]  /*c690*/  IMAD R2, R3, R18, RZ ;  /* 0x0000001203027224 */ /* 0x000fce00078e02ff */
.L_x_533:
[----:B------:R-:W-:Y:S05]  /*c6a0*/  BSYNC B1 ;  /* 0x0000000000017941 */ /* 0x000fea0003800000 */
.L_x_532:
[----:B0-----:R-:W-:Y:S01]  /*c6b0*/  @!P5 IMAD R3, R144, R17, R2 ;  /* 0x000000119003d224 */ /* 0x001fe200078e0202 */
[----:B------:R-:W-:Y:S04]  /*c6c0*/  BSSY B1, `(.L_x_534) ;  /* 0x0000006000017945 */ /* 0x000fe80003800000 */
[----:B------:R0:W-:Y:S01]  /*c6d0*/  @!P5 STG.E.U8 desc[UR36][R6.64+0xf0], R3 ;  /* 0x0000f0030600d986 */ /* 0x0001e2000c101124 */
[----:B------:R-:W-:Y:S05]  /*c6e0*/  @P0 BRA `(.L_x_535) ;  /* 0x00000000000c0947 */ /* 0x000fea0003800000 */
[----:B------:R-:W0:Y:S02]  /*c6f0*/  LDG.E.U8 R16, desc[UR36][R4.64+0xf1] ;  /* 0x0000f12404107981 */ /* 0x000e24000c1e1100 */
[----:B0-----:R-:W-:-:S05]  /*c700*/  PRMT R3, R16, 0x8880, RZ ;  /* 0x0000888010037816 */ /* 0x001fca00000000ff */
[----:B------:R-:W-:-:S07]  /*c710*/  IMAD R2, R3, R18, RZ ;  /* 0x0000001203027224 */ /* 0x000fce00078e02ff */
.L_x_535:
[----:B------:R-:W-:Y:S05]  /*c720*/  BSYNC B1 ;  /* 0x0000000000017941 */ /* 0x000fea0003800000 */
.L_x_534:
[C---:B------:R-:W-:Y:S01]  /*c730*/  ISETP.LT.OR P4, PT, R0.reuse, 0xf1, !P1 ;  /* 0x000000f10000780c */ /* 0x040fe20004f81670 */
[----:B------:R-:W-:Y:S01]  /*c740*/  @!P0 IMAD R145, R145, R17, R2 ;  /* 0x0000001191918224 */ /* 0x000fe200078e0202 */
[----:B------:R-:W-:Y:S01]  /*c750*/  BSSY B1, `(.L_x_536) ;  /* 0x000000a000017945 */ /* 0x000fe20003800000 */
[C---:B------:R-:W-:Y:S02]  /*c760*/  ISETP.LT.OR P3, PT, R0.reuse, 0xf2, !P1 ;  /* 0x000000f20000780c */ /* 0x040fe40004f61670 */
        /* <DEDUP_REMOVED lines=8> */
.L_x_537:
[----:B------:R-:W-:Y:S05]  /*c7f0*/  BSYNC B1 ;  /* 0x0000000000017941 */ /* 0x000fea0003800000 */
.L_x_536:
[----:B0-----:R-:W-:Y:S01]  /*c800*/  @!P4 IMAD R3, R146, R17, R2 ;  /* 0x000000119203c224 */ /* 0x001fe200078e0202 */
[----:B------:R-:W-:Y:S04]  /*c810*/  BSSY B1, `(.L_x_538) ;  /* 0x0000006000017945 */ /* 0x000fe80003800000 */
[----:B------:R0:W-:Y:S01]  /*c820*/  @!P4 STG.E.U8 desc[UR36][R8.64+0xf0], R3 ;  /* 0x0000f0030800c986 */ /* 0x0001e2000c101124 */
[----:B------:R-:W-:Y:S05]  /*c830*/  @P3 BRA `(.L_x_539) ;  /* 0x00000000000c3947 */ /* 0x000fea0003800000 */
[----:B------:R-:W0:Y:S02]  /*c840*/  LDG.E.U8 R16, desc[UR36][R22.64+0xf1] ;  /* 0x0000f12416107981 */ /* 0x000e24000c1e1100 */
[----:B0-----:R-:W-:-:S05]  /*c850*/  PRMT R3, R16, 0x8880, RZ ;  /* 0x0000888010037816 */ /* 0x001fca00000000ff */
[----:B------:R-:W-:-:S07]  /*c860*/  IMAD R2, R3, R18, RZ ;  /* 0x0000001203027224 */ /* 0x000fce00078e02ff */
.L_x_539:
[----:B------:R-:W-:Y:S05]  /*c870*/  BSYNC B1 ;  /* 0x0000000000017941 */ /* 0x000fea0003800000 */
.L_x_538:
[----:B------:R-:W-:Y:S01]  /*c880*/  @!P3 IMAD R147, R147, R17, R2 ;  /* 0x000000119393b224 */ /* 0x000fe200078e0202 */
[----:B------:R-:W-:Y:S04]  /*c890*/  BSSY B1, `(.L_x_540) ;  /* 0x0000006000017945 */ /* 0x000fe80003800000 */
[----:B------:R0:W-:Y:S01]  /*c8a0*/  @!P3 STG.E.U8 desc[UR36][R8.64+0xf1], R147 ;  /* 0x0000f1930800b986 */ /* 0x0001e2000c101124 */
[----:B------:R-:W-:Y:S05]  /*c8b0*/  @P0 BRA `(.L_x_541) ;  /* 0x00000000000c0947 */ /* 0x000fea0003800000 */
[----:B------:R-:W0:Y:S02]  /*c8c0*/  LDG.E.U8 R16, desc[UR36][R4.64+0xf8] ;  /* 0x0000f82404107981 */ /* 0x000e24000c1e1100 */
[----:B0-----:R-:W-:-:S05]  /*c8d0*/  PRMT R3, R16, 0x8880, RZ ;  /* 0x0000888010037816 */ /* 0x001fca00000000ff */
[----:B------:R-:W-:-:S07]  /*c8e0*/  IMAD R2, R3, R18, RZ ;  /* 0x0000001203027224 */ /* 0x000fce00078e02ff */
.L_x_541:
[----:B------:R-:W-:Y:S05]  /*c8f0*/  BSYNC B1 ;  /* 0x0000000000017941 */ /* 0x000fea0003800000 */
.L_x_540:
[----:B0-----:R-:W-:Y:S01]  /*c900*/  @!P0 IMAD R3, R148, R17, R2 ;  /* 0x0000001194038224 */ /* 0x001fe200078e0202 */
[----:B------:R-:W-:Y:S04]  /*c910*/  BSSY B1, `(.L_x_542) ;  /* 0x0000006000017945 */ /* 0x000fe80003800000 */
[----:B------:R0:W-:Y:S01]  /*c920*/  @!P0 STG.E.U8 desc[UR36][R6.64+0xf8], R3 ;  /* 0x0000f80306008986 */ /* 0x0001e2000c101124 */
[----:B------:R-:W-:Y:S05]  /*c930*/  @P2 BRA `(.L_x_543) ;  /* 0x00000000000c2947 */ /* 0x000fea0003800000 */
[----:B------:R-:W0:Y:S02]  /*c940*/  LDG.E.U8 R16, desc[UR36][R4.64+0xf9] ;  /* 0x0000f92404107981 */ /* 0x000e24000c1e1100 */
[----:B0-----:R-:W-:-:S05]  /*c950*/  PRMT R3, R16, 0x8880, RZ ;  /* 0x0000888010037816 */ /* 0x001fca00000000ff */
[----:B------:R-:W-:-:S07]  /*c960*/  IMAD R2, R3, R18, RZ ;  /* 0x0000001203027224 */ /* 0x000fce00078e02ff */
.L_x_543:
[----:B------:R-:W-:Y:S05]  /*c970*/  BSYNC B1 ;  /* 0x0000000000017941 */ /* 0x000fea0003800000 */
.L_x_542:
[----:B------:R-:W-:Y:S01]  /*c980*/  @!P2 IMAD R149, R149, R17, R2 ;  /* 0x000000119595a224 */ /* 0x000fe200078e0202 */
[----:B------:R-:W-:Y:S04]  /*c990*/  BSSY B1, `(.L_x_544) ;  /* 0x0000006000017945 */ /* 0x000fe80003800000 */
[----:B------:R0:W-:Y:S01]  /*c9a0*/  @!P2 STG.E.U8 desc[UR36][R6.64+0xf9], R149 ;  /* 0x0000f9950600a986 */ /* 0x0001e2000c101124 */
[----:B------:R-:W-:Y:S05]  /*c9b0*/  @P5 BRA `(.L_x_545) ;  /* 0x00000000000c5947 */ /* 0x000fea0003800000 */
[----:B------:R-:W0:Y:S02]  /*c9c0*/  LDG.E.U8 R16, desc[UR36][R22.64+0xf8] ;  /* 0x0000f82416107981 */ /* 0x000e24000c1e1100 */
[----:B0-----:R-:W-:-:S05]  /*c9d0*/  PRMT R3, R16, 0x8880, RZ ;  /* 0x0000888010037816 */ /* 0x001fca00000000ff */
[----:B------:R-:W-:-:S07]  /*c9e0*/  IMAD R2, R3, R18, RZ ;  /* 0x0000001203027224 */ /* 0x000fce00078e02ff */
.L_x_545:
[----:B------:R-:W-:Y:S05]  /*c9f0*/  BSYNC B1 ;  /* 0x0000000000017941 */ /* 0x000fea0003800000 */
.L_x_544:
[----:B0-----:R-:W-:Y:S01]  /*ca00*/  @!P5 IMAD R3, R150, R17, R2 ;  /* 0x000000119603d224 */ /* 0x001fe200078e0202 */
[----:B------:R-:W-:Y:S01]  /*ca10*/  ISETP.LT.OR P1, PT, R0, 0xfa, !P1 ;  /* 0x000000fa0000780c */ /* 0x000fe20004f21670 */
[----:B------:R-:W-:Y:S03]  /*ca20*/  BSSY B1, `(.L_x_546) ;  /* 0x0000006000017945 */ /* 0x000fe60003800000 */
[----:B------:R0:W-:Y:S09]  /*ca30*/  @!P5 STG.E.U8 desc[UR36][R8.64+0xf8], R3 ;  /* 0x0000f8030800d986 */ /* 0x0001f2000c101124 */
[----:B------:R-:W-:Y:S05]  /*ca40*/  @P1 BRA `(.L_x_547) ;  /* 0x00000000000c1947 */ /* 0x000fea0003800000 */
[----:B------:R-:W0:Y:S02]  /*ca50*/  LDG.E.U8 R16, desc[UR36][R22.64+0xf9] ;  /* 0x0000f92416107981 */ /* 0x000e24000c1e1100 */
[----:B0-----:R-:W-:-:S05]  /*ca60*/  PRMT R3, R16, 0x8880, RZ ;  /* 0x0000888010037816 */ /* 0x001fca00000000ff */
[----:B------:R-:W-:-:S07]  /*ca70*/  IMAD R2, R3, R18, RZ ;  /* 0x0000001203027224 */ /* 0x000fce00078e02ff */
.L_x_547:
[----:B------:R-:W-:Y:S05]  /*ca80*/  BSYNC B1 ;  /* 0x0000000000017941 */ /* 0x000fea0003800000 */
.L_x_546:
[----:B------:R-:W-:Y:S01]  /*ca90*/  IMAD R151, R151, R17, R2 ;  /* 0x0000001197977224 */ /* 0x000fe200078e0202 */
[----:B------:R-:W-:Y:S06]  /*caa0*/  @P1 BRA `(.L_x_548) ;  /* 0x0000003800181947 */ /* 0x000fec0003800000 */
[----:B------:R0:W-:Y:S01]  /*cab0*/  STG.E.U8 desc[UR36][R8.64+0xf9], R151 ;  /* 0x0000f99708007986 */ /* 0x0001e2000c101124 */
[----:B------:R-:W-:Y:S05]  /*cac0*/  BRA `(.L_x_548) ;  /* 0x0000003800107947 */ /* 0x000fea0003800000 */
.L_x_35:
[----:B------:R-:W2:Y:S04]  /*cad0*/  LDL.LU R2, [R1] ;  /* 0x0000000001027983 */ /* 0x000ea80000300800 */
[----:B------:R-:W3:Y:S04]  /*cae0*/  LDL.LU R3, [R1+0x14] ;  /* 0x0000140001037983 */ /* 0x000ee80000300800 */
[----:B------:R-:W4:Y:S04]  /*caf0*/  LDL.LU R13, [R1+0x94] ;  /* 0x00009400010d7983 */ /* 0x000f280000300800 */
[----:B------:R-:W5:Y:S04]  /*cb00*/  LDL.LU R15, [R1+0x98] ;  /* 0x00009800010f7983 */ /* 0x000f680000300800 */
        /* <DEDUP_REMOVED lines=61> */
[----:B------:R-:W5:Y:S01]  /*cee0*/  LDL.LU R176, [R1+0x194] ;  /* 0x0001940001b07983 */ /* 0x000f620000300800 */
[----:B------:R-:W-:-:S03]  /*cef0*/  ISETP.GE.AND P2, PT, R154, 0x1, PT ;  /* 0x000000019a00780c */ /* 0x000fc60003f46270 */
[----:B------:R-:W5:Y:S04]  /*cf00*/  LDL.LU R175, [R1+0x198] ;  /* 0x0001980001af7983 */ /* 0x000f680000300800 */
[----:B------:R-:W5:Y:S04]  /*cf10*/  LDL.LU R174, [R1+0x19c] ;  /* 0x00019c0001ae7983 */ /* 0x000f680000300800 */
[----:B------:R-:W5:Y:S04]  /*cf20*/  LDL.LU R173, [R1+0x1a0] ;  /* 0x0001a00001ad7983 */ /* 0x000f680000300800 */
[----:B------:R-:W5:Y:S01]  /*cf30*/  LDL.LU R172, [R1+0x1a4] ;  /* 0x0001a40001ac7983 */ /* 0x000f620000300800 */
[----:B------:R-:W-:-:S03]  /*cf40*/  ISETP.LT.OR P0, PT, R0, 0x1, !P2 ;  /* 0x000000010000780c */ /* 0x000fc60005701670 */
        /* <DEDUP_REMOVED lines=13> */
[----:B--2---:R-:W-:-:S03]  /*d020*/  @!P0 IMAD R2, R2, R17, RZ ;  /* 0x0000001102028224 */ /* 0x004fc600078e02ff */
[----:B------:R-:W2:Y:S04]  /*d030*/  LDL.LU R158, [R1+0x1dc] ;  /* 0x0001dc00019e7983 */ /* 0x000ea80000300800 */
        /* <DEDUP_REMOVED lines=8> */
[----:B------:R0:W-:Y:S04]  /*d0c0*/  @!P0 STG.E.U8 desc[UR36][R4.64], R2 ;  /* 0x0000000204008986 */ /* 0x0001e8000c101124 */
[----:B0-----:R-:W3:Y:S01]  /*d0d0*/  LDL.LU R2, [R1+0x4] ;  /* 0x0000040001027983 */ /* 0x001ee20000300800 */
[----:B------:R-:W-:-:S02]  /*d0e0*/  ISETP.LT.OR P0, PT, R0, 0x2, !P2 ;  /* 0x000000020000780c */ /* 0x000fc40005701670 */
[----:B------:R-:W-:-:S11]  /*d0f0*/  ISETP.GE.AND P1, PT, R154, 0x9, PT ;  /* 0x000000099a00780c */ /* 0x000fd60003f26270 */
[----:B---3--:R-:W-:-:S05]  /*d100*/  @!P0 IMAD R2, R2, R17, RZ ;  /* 0x0000001102028224 */ /* 0x008fca00078e02ff */
[----:B------:R0:W-:Y:S04]  /*d110*/  @!P0 STG.E.U8 desc[UR36][R4.64+0x1], R2 ;  /* 0x0000010204008986 */ /* 0x0001e8000c101124 */
[----:B0-----:R-:W3:Y:S01]  /*d120*/  LDL.LU R2, [R1+0x8] ;  /* 0x0000080001027983 */ /* 0x001ee20000300800 */
[----:B------:R-:W-:-:S13]  /*d130*/  ISETP.LT.OR P0, PT, R0, 0x1, !P1 ;  /* 0x000000010000780c */ /* 0x000fda0004f01670 */
[----:B---3--:R-:W-:-:S05]  /*d140*/  @!P0 IMAD R2, R2, R17, RZ ;  /* 0x0000001102028224 */ /* 0x008fca00078e02ff */
[----:B------:R0:W-:Y:S04]  /*d150*/  @!P0 STG.E.U8 desc[UR36][R10.64], R2 ;  /* 0x000000020a008986 */ /* 0x0001e8000c101124 */
[----:B0-----:R-:W3:Y:S01]  /*d160*/  LDL.LU R2, [R1+0xc] ;  /* 0x00000c0001027983 */ /* 0x001ee20000300800 */
[C---:B------:R-:W-:Y:S02]  /*d170*/  ISETP.LT.OR P0, PT, R0.reuse, 0x2, !P1 ;  /* 0x000000020000780c */ /* 0x040fe40004f01670 */
[C---:B------:R-:W-:Y:S02]  /*d180*/  ISETP.LT.OR P4, PT, R0.reuse, 0x9, !P2 ;  /* 0x000000090000780c */ /* 0x040fe40005781670 */
[C---:B------:R-:W-:Y:S02]  /*d190*/  ISETP.LT.OR P3, PT, R0.reuse, 0xa, !P2 ;  /* 0x0000000a0000780c */ /* 0x040fe40005761670 */
[----:B------:R-:W-:-:S07]  /*d1a0*/  ISETP.LT.OR P5, PT, R0, 0x9, !P1 ;  /* 0x000000090000780c */ /* 0x000fce0004fa1670 */
[----:B---3--:R-:W-:-:S05]  /*d1b0*/  @!P0 IMAD R2, R2, R17, RZ ;  /* 0x0000001102028224 */ /* 0x008fca00078e02ff */
[----:B------:R0:W-:Y:S04]  /*d1c0*/  @!P0 STG.E.U8 desc[UR36][R10.64+0x1], R2 ;  /* 0x000001020a008986 */ /* 0x0001e8000c101124 */
[----:B0-----:R-:W3:Y:S01]  /*d1d0*/  LDL.LU R2, [R1+0x10] ;  /* 0x0000100001027983 */ /* 0x001ee20000300800 */
[-C--:B------:R-:W-:Y:S01]  /*d1e0*/  @!P3 IMAD R3, R3, R17.reuse, RZ ;  /* 0x000000110303b224 */ /* 0x080fe200078e02ff */
[----:B------:R-:W-:Y:S01]  /*d1f0*/  ISETP.LT.OR P0, PT, R0, 0xa, !P1 ;  /* 0x0000000a0000780c */ /* 0x000fe20004f01670 */
[----:B---3--:R-:W-:-:S05]  /*d200*/  @!P4 IMAD R2, R2, R17, RZ ;  /* 0x000000110202c224 */ /* 0x008fca00078e02ff */
[----:B------:R0:W-:Y:S04]  /*d210*/  @!P4 STG.E.U8 desc[UR36][R4.64+0x8], R2 ;  /* 0x000008020400c986 */ /* 0x0001e8000c101124 */
[----:B0-----:R-:W3:Y:S01]  /*d220*/  LDL.LU R2, [R1+0x18] ;  /* 0x0000180001027983 */ /* 0x001ee20000300800 */
[----:B------:R-:W-:-:S03]  /*d230*/  ISETP.LT.OR P4, PT, R0, 0x11, !P2 ;  /* 0x000000110000780c */ /* 0x000fc60005781670 */
[----:B------:R0:W-:Y:S04]  /*d240*/  @!P3 STG.E.U8 desc[UR36][R4.64+0x9], R3 ;  /* 0x000009030400b986 */ /* 0x0001e8000c101124 */
[----:B0-----:R-:W4:Y:S01]  /*d250*/  LDL.LU R3, [R1+0x24] ;  /* 0x0000240001037983 */ /* 0x001f220000300800 */
[----:B---3--:R-:W-:-:S05]  /*d260*/  @!P5 IMAD R2, R2, R17, RZ ;  /* 0x000000110202d224 */ /* 0x008fca00078e02ff */
[----:B------:R0:W-:Y:S04]  /*d270*/  @!P5 STG.E.U8 desc[UR36][R10.64+0x8], R2 ;  /* 0x000008020a00d986 */ /* 0x0001e8000c101124 */
[----:B0-----:R-:W3:Y:S02]  /*d280*/  LDL.LU R2, [R1+0x1c] ;  /* 0x00001c0001027983 */ /* 0x001ee40000300800 */
[----:B---3--:R-:W-:-:S05]  /*d290*/  @!P0 IMAD R2, R2, R17, RZ ;  /* 0x0000001102028224 */ /* 0x008fca00078e02ff */
[----:B------:R0:W-:Y:S04]  /*d2a0*/  @!P0 STG.E.U8 desc[UR36][R10.64+0x9], R2 ;  /* 0x000009020a008986 */ /* 0x0001e8000c101124 */
[----:B0-----:R-:W3:Y:S01]  /*d2b0*/  LDL.LU R2, [R1+0x20] ;  /* 0x0000200001027983 */ /* 0x001ee20000300800 */
[C---:B------:R-:W-:Y:S02]  /*d2c0*/  ISETP.LT.OR P3, PT, R0.reuse, 0x12, !P2 ;  /* 0x000000120000780c */ /* 0x040fe40005761670 */
[----:B------:R-:W-:Y:S01]  /*d2d0*/  ISETP.LT.OR P5, PT, R0, 0x11, !P1 ;  /* 0x000000110000780c */ /* 0x000fe20004fa1670 */
[----:B---3--:R-:W-:-:S05]  /*d2e0*/  @!P4 IMAD R2, R2, R17, RZ ;  /* 0x000000110202c224 */ /* 0x008fca00078e02ff */
[----:B------:R0:W-:Y:S04]  /*d2f0*/  @!P4 STG.E.U8 desc[UR36][R4.64+0x10], R2 ;  /* 0x000010020400c986 */ /* 0x0001e8000c101124 */
[----:B0-----:R-:W3:Y:S01]  /*d300*/  LDL.LU R2, [R1+0x28] ;  /* 0x0000280001027983 */ /* 0x001ee20000300800 */
[----:B----4-:R-:W-:-:S05]  /*d310*/  @!P3 IMAD R3, R3, R17, RZ ;  /* 0x000000110303b224 */ /* 0x010fca00078e02ff */
[----:B------:R0:W-:Y:S04]  /*d320*/  @!P3 STG.E.U8 desc[UR36][R4.64+0x11], R3 ;  /* 0x000011030400b986 */ /* 0x0001e8000c101124 */
[----:B0-----:R-:W4:Y:S01]  /*d330*/  LDL.LU R3, [R1+0x34] ;  /* 0x0000340001037983 */ /* 0x001f220000300800 */
[----:B---3--:R-:W-:-:S05]  /*d340*/  @!P5 IMAD R2, R2, R17, RZ ;  /* 0x000000110202d224 */ /* 0x008fca00078e02ff */
[----:B------:R0:W-:Y:S04]  /*d350*/  @!P5 STG.E.U8 desc[UR36][R10.64+0x10], R2 ;  /* 0x000010020a00d986 */ /* 0x0001e8000c101124 */
[----:B0-----:R-:W3:Y:S01]  /*d360*/  LDL.LU R2, [R1+0x2c] ;  /* 0x00002c0001027983 */ /* 0x001ee20000300800 */
[C---:B------:R-:W-:Y:S02]  /*d370*/  ISETP.LT.OR P0, PT, R0.reuse, 0x12, !P1 ;  /* 0x000000120000780c */ /* 0x040fe40004f01670 */
[----:B------:R-:W-:-:S11]  /*d380*/  ISETP.LT.OR P4, PT, R0, 0x19, !P2 ;  /* 0x000000190000780c */ /* 0x000fd60005781670 */
        /* <DEDUP_REMOVED lines=35> */
[----:B------:R-:W-:-:S13]  /*d5c0*/  ISETP.LT.OR P5, PT, R0, 0x2a, !P2 ;  /* 0x0000002a0000780c */ /* 0x000fda00057a1670 */
[----:B----4-:R-:W-:-:S05]  /*d5d0*/  @!P5 IMAD R3, R3, R17, RZ ;  /* 0x000000110303d224 */ /* 0x010fca00078e02ff */
[----:B------:R-:W-:Y:S01]  /*d5e0*/  @!P5 STG.E.U8 desc[UR36][R4.64+0x29], R3 ;  /* 0x000029030400d986 */ /* 0x000fe2000c101124 */
[----:B---3--:R-:W-:-:S05]  /*d5f0*/  @!P4 IMAD R2, R2, R17, RZ ;  /* 0x000000110202c224 */ /* 0x008fca00078e02ff */
[----:B------:R0:W-:Y:S04]  /*d600*/  @!P4 STG.E.U8 desc[UR36][R4.64+0x28], R2 ;  /* 0x000028020400c986 */ /* 0x0001e8000c101124 */
[----:B0-----:R-:W3:Y:S04]  /*d610*/  LDL.LU R2, [R1+0x58] ;  /* 0x0000580001027983 */ /* 0x001ee80000300800 */
[----:B------:R-:W4:Y:S01]  /*d620*/  LDL.LU R3, [R1+0x5c] ;  /* 0x00005c0001037983 */ /* 0x000f220000300800 */
[C---:B------:R-:W-:Y:S02]  /*d630*/  ISETP.LT.OR P0, PT, R0.reuse, 0x29, !P1 ;  /* 0x000000290000780c */ /* 0x040fe40004f01670 */
[----:B------:R-:W-:-:S11]  /*d640*/  ISETP.LT.OR P3, PT, R0, 0x2a, !P1 ;  /* 0x0000002a0000780c */ /* 0x000fd60004f61670 */
[----:B---3--:R-:W-:-:S05]  /*d650*/  @!P0 IMAD R2, R2, R17, RZ ;  /* 0x0000001102028224 */ /* 0x008fca00078e02ff */
[----:B------:R0:W-:Y:S04]  /*d660*/  @!P0 STG.E.U8 desc[UR36][R10.64+0x28], R2 ;  /* 0x000028020a008986 */ /* 0x0001e8000c101124 */
[----:B0-----:R-:W3:Y:S01]  /*d670*/  LDL.LU R2, [R1+0x60] ;  /* 0x0000600001027983 */ /* 0x001ee20000300800 */
[----:B----4-:R-:W-:-:S05]  /*d680*/  @!P3 IMAD R3, R3, R17, RZ ;  /* 0x000000110303b224 */ /* 0x010fca00078e02ff */
[----:B------:R0:W-:Y:S04]  /*d690*/  @!P3 STG.E.U8 desc[UR36][R10.64+0x29], R3 ;  /* 0x000029030a00b986 */ /* 0x0001e8000c101124 */
[----:B0-----:R-:W4:Y:S01]  /*d6a0*/  LDL.LU R3, [R1+0x64] ;  /* 0x0000640001037983 */ /* 0x001f220000300800 */
        /* <DEDUP_REMOVED lines=49> */
[C---:B------:R-:W-:Y:S02]  /*d9c0*/  ISETP.LT.OR P5, PT, R0.reuse, 0x4a, !P2 ;  /* 0x0000004a0000780c */ /* 0x040fe400057a1670 */
[C---:B------:R-:W-:Y:S02]  /*d9d0*/  ISETP.LT.OR P0, PT, R0.reuse, 0x49, !P1 ;  /* 0x000000490000780c */ /* 0x040fe40004f01670 */
[----:B------:R-:W-:-:S09]  /*d9e0*/  ISETP.LT.OR P3, PT, R0, 0x4a, !P1 ;  /* 0x0000004a0000780c */ /* 0x000fd20004f61670 */
[-C--:B------:R-:W-:Y:S02]  /*d9f0*/  @!P5 IMAD R13, R13, R17.reuse, RZ ;  /* 0x000000110d0dd224 */ /* 0x080fe400078e02ff */
[-C--:B-----5:R-:W-:Y:S02]  /*da00*/  @!P0 IMAD R15, R15, R17.reuse, RZ ;  /* 0x000000110f0f8224 */ /* 0x0a0fe400078e02ff */
[----:B------:R-:W-:Y:S01]  /*da10*/  @!P3 IMAD R21, R21, R17, RZ ;  /* 0x000000111515b224 */ /* 0x000fe200078e02ff */
[----:B------:R0:W-:Y:S01]  /*da20*/  @!P5 STG.E.U8 desc[UR36][R4.64+0x49], R13 ;  /* 0x0000490d0400d986 */ /* 0x0001e2000c101124 */
[----:B------:R-:W-:-:S13]  /*da30*/  ISETP.LT.OR P5, PT, R0, 0x52, !P2 ;  /* 0x000000520000780c */ /* 0x000fda00057a1670 */
[-C--:B------:R-:W-:Y:S02]  /*da40*/  @!P5 IMAD R23, R23, R17.reuse, RZ ;  /* 0x000000111717d224 */ /* 0x080fe400078e02ff */
[----:B---3--:R-:W-:-:S05]  /*da50*/  @!P4 IMAD R2, R2, R17, RZ ;  /* 0x000000110202c224 */ /* 0x008fca00078e02ff */
[----:B------:R-:W-:Y:S01]  /*da60*/  @!P4 STG.E.U8 desc[UR36][R4.64+0x48], R2 ;  /* 0x000048020400c986 */ /* 0x000fe2000c101124 */
[----:B------:R-:W-:-:S03]  /*da70*/  ISETP.LT.OR P4, PT, R0, 0x51, !P2 ;  /* 0x000000510000780c */ /* 0x000fc60005781670 */
[----:B------:R1:W-:Y:S01]  /*da80*/  @!P0 STG.E.U8 desc[UR36][R10.64+0x48], R15 ;  /* 0x0000480f0a008986 */ /* 0x0003e2000c101124 */
[----:B------:R-:W-:-:S03]  /*da90*/  ISETP.LT.OR P0, PT, R0, 0x51, !P1 ;  /* 0x000000510000780c */ /* 0x000fc60004f01670 */
[----:B------:R3:W-:Y:S01]  /*daa0*/  @!P3 STG.E.U8 desc[UR36][R10.64+0x49], R21 ;  /* 0x000049150a00b986 */ /* 0x0007e2000c101124 */
[----:B------:R-:W-:-:S05]  /*dab0*/  ISETP.LT.OR P3, PT, R0, 0x52, !P1 ;  /* 0x000000520000780c */ /* 0x000fca0004f61670 */
[----:B----4-:R-:W-:-:S05]  /*dac0*/  @!P4 IMAD R3, R3, R17, RZ ;  /* 0x000000110303c224 */ /* 0x010fca00078e02ff */
[----:B------:R4:W-:Y:S01]  /*dad0*/  @!P4 STG.E.U8 desc[UR36][R4.64+0x50], R3 ;  /* 0x000050030400c986 */ /* 0x0009e2000c101124 */
[----:B------:R-:W-:Y:S01]  /*dae0*/  ISETP.LT.OR P4, PT, R0, 0x59, !P2 ;  /* 0x000000590000780c */ /* 0x000fe20005781670 */
[-C--:B0-----:R-:W-:Y:S02]  /*daf0*/  @!P0 IMAD R13, R235, R17.reuse, RZ ;  /* 0x00000011eb0d8224 */ /* 0x081fe400078e02ff */
[----:B------:R0:W-:Y:S01]  /*db00*/  @!P5 STG.E.U8 desc[UR36][R4.64+0x51], R23 ;  /* 0x000051170400d986 */ /* 0x0001e2000c101124 */
[----:B-1----:R-:W-:Y:S01]  /*db10*/  @!P3 IMAD R15, R234, R17, RZ ;  /* 0x00000011ea0fb224 */ /* 0x002fe200078e02ff */
[C---:B------:R-:W-:Y:S02]  /*db20*/  ISETP.LT.OR P5, PT, R0.reuse, 0x5a, !P2 ;  /* 0x0000005a0000780c */ /* 0x040fe400057a1670 */
[----:B------:R1:W-:Y:S01]  /*db30*/  @!P0 STG.E.U8 desc[UR36][R10.64+0x50], R13 ;  /* 0x0000500d0a008986 */ /* 0x0003e2000c101124 */
[----:B------:R-:W-:-:S05]  /*db40*/  ISETP.LT.OR P0, PT, R0, 0x59, !P1 ;  /* 0x000000590000780c */ /* 0x000fca0004f01670 */
[----:B---3--:R-:W-:Y:S01]  /*db50*/  @!P4 IMAD R21, R233, R17, RZ ;  /* 0x00000011e915c224 */ /* 0x008fe200078e02ff */
[----:B------:R3:W-:Y:S01]  /*db60*/  @!P3 STG.E.U8 desc[UR36][R10.64+0x51], R15 ;  /* 0x0000510f0a00b986 */ /* 0x0007e2000c101124 */
[----:B------:R-:W-:-:S03]  /*db70*/  ISETP.LT.OR P3, PT, R0, 0x5a, !P1 ;  /* 0x0000005a0000780c */ /* 0x000fc60004f61670 */
[----:B------:R5:W-:Y:S01]  /*db80*/  @!P4 STG.E.U8 desc[UR36][R4.64+0x58], R21 ;  /* 0x000058150400c986 */ /* 0x000be2000c101124 */
[----:B------:R-:W-:Y:S01]  /*db90*/  ISETP.LT.OR P4, PT, R0, 0x61, !P2 ;  /* 0x000000610000780c */ /* 0x000fe20005781670 */
[-C--:B----4-:R-:W-:Y:S02]  /*dba0*/  @!P5 IMAD R3, R232, R17.reuse, RZ ;  /* 0x00000011e803d224 */ /* 0x090fe400078e02ff */
[----:B0-----:R-:W-:-:S03]  /*dbb0*/  @!P0 IMAD R23, R231, R17, RZ ;  /* 0x00000011e7178224 */ /* 0x001fc600078e02ff */
[----:B------:R0:W-:Y:S01]  /*dbc0*/  @!P5 STG.E.U8 desc[UR36][R4.64+0x59], R3 ;  /* 0x000059030400d986 */ /* 0x0001e2000c101124 */
[----:B------:R-:W-:Y:S02]  /*dbd0*/  ISETP.LT.OR P5, PT, R0, 0x62, !P2 ;  /* 0x000000620000780c */ /* 0x000fe400057a1670 */
[-C--:B-1----:R-:W-:Y:S01]  /*dbe0*/  @!P3 IMAD R13, R230, R17.reuse, RZ ;  /* 0x00000011e60db224 */ /* 0x082fe200078e02ff */
[----:B------:R1:W-:Y:S01]  /*dbf0*/  @!P0 STG.E.U8 desc[UR36][R10.64+0x58], R23 ;  /* 0x000058170a008986 */ /* 0x0003e2000c101124 */
[C---:B------:R-:W-:Y:S02]  /*dc00*/  ISETP.LT.OR P0, PT, R0.reuse, 0x61, !P1 ;  /* 0x000000610000780c */ /* 0x040fe40004f01670 */
[----:B---3--:R-:W-:Y:S01]  /*dc10*/  @!P4 IMAD R15, R229, R17, RZ ;  /* 0x00000011e50fc224 */ /* 0x008fe200078e02ff */
[----:B------:R3:W-:Y:S01]  /*dc20*/  @!P3 STG.E.U8 desc[UR36][R10.64+0x59], R13 ;  /* 0x0000590d0a00b986 */ /* 0x0007e2000c101124 */
[----:B------:R-:W-:-:S03]  /*dc30*/  ISETP.LT.OR P3, PT, R0, 0x62, !P1 ;  /* 0x000000620000780c */ /* 0x000fc60004f61670 */
[----:B------:R4:W-:Y:S01]  /*dc40*/  @!P4 STG.E.U8 desc[UR36][R4.64+0x60], R15 ;  /* 0x0000600f0400c986 */ /* 0x0009e2000c101124 */
[----:B------:R-:W-:Y:S01]  /*dc50*/  ISETP.LT.OR P4, PT, R0, 0x69, !P2 ;  /* 0x000000690000780c */ /* 0x000fe20005781670 */
[----:B-----5:R-:W-:-:S04]  /*dc60*/  @!P5 IMAD R21, R228, R17, RZ ;  /* 0x00000011e415d224 */ /* 0x020fc800078e02ff */
[-C--:B0-----:R-:W-:Y:S01]  /*dc70*/  @!P0 IMAD R3, R227, R17.reuse, RZ ;  /* 0x00000011e3038224 */ /* 0x081fe200078e02ff */
        /* <DEDUP_REMOVED lines=10> */
[----:B----4-:R-:W-:-:S04]  /*dd20*/  @!P5 IMAD R15, R224, R17, RZ ;  /* 0x00000011e00fd224 */ /* 0x010fc800078e02ff */
        /* <DEDUP_REMOVED lines=195> */
[-C--:B--2---:R-:W-:Y:S01]  /*e960*/  @!P3 IMAD R21, R158, R17.reuse, RZ ;  /* 0x000000119e15b224 */ /* 0x084fe200078e02ff */
[----:B------:R2:W-:Y:S01]  /*e970*/  @!P0 STG.E.U8 desc[UR36][R10.64+0xe8], R15 ;  /* 0x0000e80f0a008986 */ /* 0x0005e2000c101124 */
[C---:B------:R-:W-:Y:S02]  /*e980*/  ISETP.LT.OR P0, PT, R0.reuse, 0xf1, !P1 ;  /* 0x000000f10000780c */ /* 0x040fe40004f01670 */
[----:B-1----:R-:W-:Y:S01]  /*e990*/  @!P4 IMAD R3, R157, R17, RZ ;  /* 0x000000119d03c224 */ /* 0x002fe200078e02ff */
[----:B------:R1:W-:Y:S01]  /*e9a0*/  @!P3 STG.E.U8 desc[UR36][R10.64+0xe9], R21 ;  /* 0x0000e9150a00b986 */ /* 0x0003e2000c101124 */
[----:B------:R-:W-:-:S03]  /*e9b0*/  ISETP.LT.OR P3, PT, R0, 0xf2, !P1 ;  /* 0x000000f20000780c */ /* 0x000fc60004f61670 */
[----:B------:R4:W-:Y:S01]  /*e9c0*/  @!P4 STG.E.U8 desc[UR36][R4.64+0xf0], R3 ;  /* 0x0000f0030400c986 */ /* 0x0009e2000c101124 */
[----:B------:R-:W-:Y:S01]  /*e9d0*/  ISETP.LT.OR P4, PT, R0, 0xf9, !P2 ;  /* 0x000000f90000780c */ /* 0x000fe20005781670 */
[----:B---3--:R-:W-:-:S04]  /*e9e0*/  @!P5 IMAD R23, R156, R17, RZ ;  /* 0x000000119c17d224 */ /* 0x008fc800078e02ff */
[-C--:B0-----:R-:W-:Y:S01]  /*e9f0*/  @!P0 IMAD R13, R153, R17.reuse, RZ ;  /* 0x00000011990d8224 */ /* 0x081fe200078e02ff */
[----:B------:R0:W-:Y:S01]  /*ea00*/  @!P5 STG.E.U8 desc[UR36][R4.64+0xf1], R23 ;  /* 0x0000f1170400d986 */ /* 0x0001e2000c101124 */
[----:B------:R-:W-:Y:S02]  /*ea10*/  ISETP.LT.OR P2, PT, R0, 0xfa, !P2 ;  /* 0x000000fa0000780c */ /* 0x000fe40005741670 */
[-C--:B--2---:R-:W-:Y:S01]  /*ea20*/  @!P3 IMAD R15, R152, R17.reuse, RZ ;  /* 0x00000011980fb224 */ /* 0x084fe200078e02ff */
[----:B------:R2:W-:Y:S01]  /*ea30*/  @!P0 STG.E.U8 desc[UR36][R10.64+0xf0], R13 ;  /* 0x0000f00d0a008986 */ /* 0x0005e2000c101124 */
[----:B------:R-:W-:Y:S02]  /*ea40*/  ISETP.GE.AND P0, PT, R154, 0x81, PT ;  /* 0x000000819a00780c */ /* 0x000fe40003f06270 */
[----:B-1----:R-:W-:Y:S01]  /*ea50*/  @!P4 IMAD R21, R22, R17, RZ ;  /* 0x000000111615c224 */ /* 0x002fe200078e02ff */
[C---:B------:R-:W-:Y:S01]  /*ea60*/  ISETP.LT.OR P5, PT, R0.reuse, 0xf9, !P1 ;  /* 0x000000f90000780c */ /* 0x040fe20004fa1670 */
[----:B------:R1:W-:Y:S01]  /*ea70*/  @!P3 STG.E.U8 desc[UR36][R10.64+0xf1], R15 ;  /* 0x0000f10f0a00b986 */ /* 0x0003e2000c101124 */
[----:B------:R-:W-:-:S02]  /*ea80*/  ISETP.LT.OR P1, PT, R0, 0xfa, !P1 ;  /* 0x000000fa0000780c */ /* 0x000fc40004f21670 */
[C---:B------:R-:W-:Y:S01]  /*ea90*/  ISETP.LT.OR P3, PT, R0.reuse, 0x1, !P0 ;  /* 0x000000010000780c */ /* 0x040fe20004761670 */
[----:B------:R-:W-:Y:S01]  /*eaa0*/  @!P4 STG.E.U8 desc[UR36][R4.64+0xf8], R21 ;  /* 0x0000f8150400c986 */ /* 0x000fe2000c101124 */
[----:B------:R-:W-:Y:S01]  /*eab0*/  ISETP.LT.OR P4, PT, R0, 0x2, !P0 ;  /* 0x000000020000780c */ /* 0x000fe20004781670 */
[----:B----4-:R-:W-:-:S05]  /*eac0*/  @!P2 IMAD R3, R20, R17, RZ ;  /* 0x000000111403a224 */ /* 0x010fca00078e02ff */
[----:B------:R3:W-:Y:S01]  /*ead0*/  @!P2 STG.E.U8 desc[UR36][R4.64+0xf9], R3 ;  /* 0x0000f9030400a986 */ /* 0x0007e2000c101124 */
[-C--:B0-----:R-:W-:Y:S02]  /*eae0*/  @!P5 IMAD R23, R14, R17.reuse, RZ ;  /* 0x000000110e17d224 */ /* 0x081fe400078e02ff */
[-C--:B--2---:R-:W-:Y:S01]  /*eaf0*/  @!P1 IMAD R13, R12, R17.reuse, RZ ;  /* 0x000000110c0d9224 */ /* 0x084fe200078e02ff */
[----:B------:R-:W-:Y:S01]  /*eb00*/  ISETP.GE.AND P2, PT, R154, 0x89, PT ;  /* 0x000000899a00780c */ /* 0x000fe20003f46270 */
[-C--:B-1----:R-:W-:Y:S02]  /*eb10*/  @!P3 IMAD R15, R24, R17.reuse, RZ ;  /* 0x00000011180fb224 */ /* 0x082fe400078e02ff */
[----:B------:R-:W-:Y:S01]  /*eb20*/  @!P4 IMAD R25, R25, R17, RZ ;  /* 0x000000111919c224 */ /* 0x000fe200078e02ff */
[----:B------:R-:W-:Y:S01]  /*eb30*/  @!P5 STG.E.U8 desc[UR36][R10.64+0xf8], R23 ;  /* 0x0000f8170a00d986 */ /* 0x000fe2000c101124 */
[----:B------:R-:W-:-:S03]  /*eb40*/  ISETP.LT.OR P5, PT, R0, 0x1, !P2 ;  /* 0x000000010000780c */ /* 0x000fc600057a1670 */
[----:B------:R-:W-:Y:S01]  /*eb50*/  @!P1 STG.E.U8 desc[UR36][R10.64+0xf9], R13 ;  /* 0x0000f90d0a009986 */ /* 0x000fe2000c101124 */
[----:B------:R-:W-:-:S03]  /*eb60*/  ISETP.LT.OR P1, PT, R0, 0x2, !P2 ;  /* 0x000000020000780c */ /* 0x000fc60005721670 */
[----:B------:R-:W-:Y:S01]  /*eb70*/  @!P3 STG.E.U8 desc[UR36][R6.64], R15 ;  /* 0x0000000f0600b986 */ /* 0x000fe2000c101124 */
[----:B------:R-:W-:-:S03]  /*eb80*/  ISETP.LT.OR P3, PT, R0, 0x9, !P0 ;  /* 0x000000090000780c */ /* 0x000fc60004761670 */
[----:B------:R-:W-:Y:S01]  /*eb90*/  @!P4 STG.E.U8 desc[UR36][R6.64+0x1], R25 ;  /* 0x000001190600c986 */ /* 0x000fe2000c101124 */
[----:B------:R-:W-:Y:S01]  /*eba0*/  ISETP.LT.OR P4, PT, R0, 0xa, !P0 ;  /* 0x0000000a0000780c */ /* 0x000fe20004781670 */
[----:B---3--:R-:W-:-:S04]  /*ebb0*/  @!P5 IMAD R3, R26, R17, RZ ;  /* 0x000000111a03d224 */ /* 0x008fc800078e02ff */
[----:B------:R-:W-:-:S04]  /*ebc0*/  @!P1 IMAD R27, R27, R17, RZ ;  /* 0x000000111b1b9224 */ /* 0x000fc800078e02ff */
[-C--:B------:R-:W-:Y:S01]  /*ebd0*/  @!P3 IMAD R5, R28, R17.reuse, RZ ;  /* 0x000000111c05b224 */ /* 0x080fe200078e02ff */
[----:B------:R0:W-:Y:S03]  /*ebe0*/  @!P5 STG.E.U8 desc[UR36][R8.64], R3 ;  /* 0x000000030800d986 */ /* 0x0001e6000c101124 */
[----:B------:R-:W-:Y:S01]  /*ebf0*/  @!P4 IMAD R29, R29, R17, RZ ;  /* 0x000000111d1dc224 */ /* 0x000fe200078e02ff */
[----:B------:R-:W-:Y:S01]  /*ec00*/  @!P1 STG.E.U8 desc[UR36][R8.64+0x1], R27 ;  /* 0x0000011b08009986 */ /* 0x000fe2000c101124 */
[C---:B------:R-:W-:Y:S02]  /*ec10*/  ISETP.LT.OR P5, PT, R0.reuse, 0x9, !P2 ;  /* 0x000000090000780c */ /* 0x040fe400057a1670 */
[C---:B------:R-:W-:Y:S01]  /*ec20*/  ISETP.LT.OR P1, PT, R0.reuse, 0xa, !P2 ;  /* 0x0000000a0000780c */ /* 0x040fe20005721670 */
[----:B------:R-:W-:Y:S01]  /*ec30*/  @!P3 STG.E.U8 desc[UR36][R6.64+0x8], R5 ;  /* 0x000008050600b986 */ /* 0x000fe2000c101124 */
[----:B------:R-:W-:-:S03]  /*ec40*/  ISETP.LT.OR P3, PT, R0, 0x11, !P0 ;  /* 0x000000110000780c */ /* 0x000fc60004761670 */
[----:B------:R-:W-:Y:S01]  /*ec50*/  @!P4 STG.E.U8 desc[UR36][R6.64+0x9], R29 ;  /* 0x0000091d0600c986 */ /* 0x000fe2000c101124 */
[----:B------:R-:W-:-:S05]  /*ec60*/  ISETP.LT.OR P4, PT, R0, 0x12, !P0 ;  /* 0x000000120000780c */ /* 0x000fca0004781670 */
[-C--:B0-----:R-:W-:Y:S02]  /*ec70*/  @!P5 IMAD R3, R30, R17.reuse, RZ ;  /* 0x000000111e03d224 */ /* 0x081fe400078e02ff */
[-C--:B------:R-:W-:Y:S02]  /*ec80*/  @!P1 IMAD R31, R31, R17.reuse, RZ ;  /* 0x000000111f1f9224 */ /* 0x080fe400078e02ff */
[-C--:B------:R-:W-:Y:S01]  /*ec90*/  @!P3 IMAD R11, R32, R17.reuse, RZ ;  /* 0x00000011200bb224 */ /* 0x080fe200078e02ff */
[----:B------:R0:W-:Y:S03]  /*eca0*/  @!P5 STG.E.U8 desc[UR36][R8.64+0x8], R3 ;  /* 0x000008030800d986 */ /* 0x0001e6000c101124 */
[----:B------:R-:W-:Y:S01]  /*ecb0*/  @!P4 IMAD R33, R33, R17, RZ ;  /* 0x000000112121c224 */ /* 0x000fe200078e02ff */
[----:B------:R-:W-:Y:S01]  /*ecc0*/  @!P1 STG.E.U8 desc[UR36][R8.64+0x9], R31 ;  /* 0x0000091f08009986 */ /* 0x000fe2000c101124 */
[----:B------:R-:W-:-:S02]  /*ecd0*/  ISETP.LT.OR P5, PT, R0, 0x11, !P2 ;  /* 0x000000110000780c */ /* 0x000fc400057a1670 */
        /* <DEDUP_REMOVED lines=301> */
[----:B------:R1:W-:Y:S01]  /*ffb0*/  @!P3 STG.E.U8 desc[UR36][R6.64+0xd8], R5 ;  /* 0x0000d8050600b986 */ /* 0x0003e2000c101124 */
        /* <DEDUP_REMOVED lines=15> */
[-C--:B-1----:R-:W-:Y:S02]  /*100b0*/  @!P5 IMAD R5, R138, R17.reuse, RZ ;  /* 0x000000118a05d224 */ /* 0x082fe400078e02ff */
[-C--:B------:R-:W-:Y:S02]  /*100c0*/  @!P1 IMAD R139, R139, R17.reuse, RZ ;  /* 0x000000118b8b9224 */ /* 0x080fe400078e02ff */
[-C--:B0-----:R-:W-:Y:S01]  /*100d0*/  @!P3 IMAD R3, R140, R17.reuse, RZ ;  /* 0x000000118c03b224 */ /* 0x081fe200078e02ff */
[----:B------:R0:W-:Y:S03]  /*100e0*/  @!P5 STG.E.U8 desc[UR36][R8.64+0xe0], R5 ;  /* 0x0000e0050800d986 */ /* 0x0001e6000c101124 */
[----:B------:R-:W-:Y:S01]  /*100f0*/  @!P4 IMAD R141, R141, R17, RZ ;  /* 0x000000118d8dc224 */ /* 0x000fe200078e02ff */
[----:B------:R-:W-:Y:S01]  /*10100*/  @!P1 STG.E.U8 desc[UR36][R8.64+0xe1], R139 ;  /* 0x0000e18b08009986 */ /* 0x000fe2000c101124 */
[----:B------:R-:W-:-:S03]  /*10110*/  ISETP.LT.OR P1, PT, R0, 0xe9, !P2 ;  /* 0x000000e90000780c */ /* 0x000fc60005721670 */
[----:B------:R1:W-:Y:S01]  /*10120*/  @!P3 STG.E.U8 desc[UR36][R6.64+0xe8], R3 ;  /* 0x0000e8030600b986 */ /* 0x0003e2000c101124 */
[----:B------:R-:W-:-:S03]  /*10130*/  ISETP.LT.OR P3, PT, R0, 0xea, !P2 ;  /* 0x000000ea0000780c */ /* 0x000fc60005761670 */
[----:B------:R-:W-:Y:S01]  /*10140*/  @!P4 STG.E.U8 desc[UR36][R6.64+0xe9], R141 ;  /* 0x0000e98d0600c986 */ /* 0x000fe2000c101124 */
[C---:B------:R-:W-:Y:S02]  /*10150*/  ISETP.LT.OR P4, PT, R0.reuse, 0xf2, !P0 ;  /* 0x000000f20000780c */ /* 0x040fe40004781670 */
[----:B------:R-:W-:-:S03]  /*10160*/  ISETP.LT.OR P5, PT, R0, 0xf1, !P0 ;  /* 0x000000f10000780c */ /* 0x000fc600047a1670 */
[----:B--2---:R-:W-:-:S04]  /*10170*/  @!P1 IMAD R11, R142, R17, RZ ;  /* 0x000000118e0b9224 */ /* 0x004fc800078e02ff */
[----:B------:R-:W-:-:S04]  /*10180*/  @!P3 IMAD R143, R143, R17, RZ ;  /* 0x000000118f8fb224 */ /* 0x000fc800078e02ff */
[-C--:B------:R-:W-:Y:S02]  /*10190*/  @!P4 IMAD R145, R145, R17.reuse, RZ ;  /* 0x000000119191c224 */ /* 0x080fe400078e02ff */
[----:B0-----:R-:W-:Y:S01]  /*101a0*/  @!P5 IMAD R5, R144, R17, RZ ;  /* 0x000000119005d224 */ /* 0x001fe200078e02ff */
[----:B------:R0:W-:Y:S01]  /*101b0*/  @!P1 STG.E.U8 desc[UR36][R8.64+0xe8], R11 ;  /* 0x0000e80b08009986 */ /* 0x0001e2000c101124 */
[----:B------:R-:W-:-:S03]  /*101c0*/  ISETP.LT.OR P1, PT, R0, 0xf1, !P2 ;  /* 0x000000f10000780c */ /* 0x000fc60005721670 */
[----:B------:R-:W-:Y:S01]  /*101d0*/  @!P3 STG.E.U8 desc[UR36][R8.64+0xe9], R143 ;  /* 0x0000e98f0800b986 */ /* 0x000fe2000c101124 */
[----:B------:R-:W-:-:S03]  /*101e0*/  ISETP.LT.OR P3, PT, R0, 0xf9, !P0 ;  /* 0x000000f90000780c */ /* 0x000fc60004761670 */
[----:B------:R-:W-:Y:S01]  /*101f0*/  @!P4 STG.E.U8 desc[UR36][R6.64+0xf1], R145 ;  /* 0x0000f1910600c986 */ /* 0x000fe2000c101124 */
[C---:B------:R-:W-:Y:S02]  /*10200*/  ISETP.LT.OR P4, PT, R0.reuse, 0xf2, !P2 ;  /* 0x000000f20000780c */ /* 0x040fe40005781670 */
[C---:B------:R-:W-:Y:S01]  /*10210*/  ISETP.LT.OR P0, PT, R0.reuse, 0xfa, !P0 ;  /* 0x000000fa0000780c */ /* 0x040fe20004701670 */
[----:B------:R2:W-:Y:S01]  /*10220*/  @!P5 STG.E.U8 desc[UR36][R6.64+0xf0], R5 ;  /* 0x0000f0050600d986 */ /* 0x0005e2000c101124 */
[C---:B------:R-:W-:Y:S02]  /*10230*/  ISETP.LT.OR P5, PT, R0.reuse, 0xf9, !P2 ;  /* 0x000000f90000780c */ /* 0x040fe400057a1670 */
[----:B------:R-:W-:Y:S01]  /*10240*/  ISETP.LT.OR P2, PT, R0, 0xfa, !P2 ;  /* 0x000000fa0000780c */ /* 0x000fe20005741670 */
[-C--:B-1----:R-:W-:Y:S02]  /*10250*/  @!P1 IMAD R3, R146, R17.reuse, RZ ;  /* 0x0000001192039224 */ /* 0x082fe400078e02ff */
[----:B0-----:R-:W-:-:S04]  /*10260*/  @!P3 IMAD R11, R148, R17, RZ ;  /* 0x00000011940bb224 */ /* 0x001fc800078e02ff */
[-C--:B------:R-:W-:Y:S02]  /*10270*/  @!P4 IMAD R147, R147, R17.reuse, RZ ;  /* 0x000000119393c224 */ /* 0x080fe400078e02ff */
[-C--:B------:R-:W-:Y:S02]  /*10280*/  @!P0 IMAD R149, R149, R17.reuse, RZ ;  /* 0x0000001195958224 */ /* 0x080fe400078e02ff */
[-C--:B--2---:R-:W-:Y:S02]  /*10290*/  @!P5 IMAD R5, R150, R17.reuse, RZ ;  /* 0x000000119605d224 */ /* 0x084fe400078e02ff */
[----:B------:R-:W-:Y:S01]  /*102a0*/  @!P2 IMAD R151, R151, R17, RZ ;  /* 0x000000119797a224 */ /* 0x000fe200078e02ff */
[----:B------:R0:W-:Y:S04]  /*102b0*/  @!P1 STG.E.U8 desc[UR36][R8.64+0xf0], R3 ;  /* 0x0000f00308009986 */ /* 0x0001e8000c101124 */
[----:B------:R0:W-:Y:S04]  /*102c0*/  @!P4 STG.E.U8 desc[UR36][R8.64+0xf1], R147 ;  /* 0x0000f1930800c986 */ /* 0x0001e8000c101124 */
[----:B------:R0:W-:Y:S04]  /*102d0*/  @!P3 STG.E.U8 desc[UR36][R6.64+0xf8], R11 ;  /* 0x0000f80b0600b986 */ /* 0x0001e8000c101124 */
[----:B------:R0:W-:Y:S04]  /*102e0*/  @!P0 STG.E.U8 desc[UR36][R6.64+0xf9], R149 ;  /* 0x0000f99506008986 */ /* 0x0001e8000c101124 */
[----:B------:R0:W-:Y:S04]  /*102f0*/  @!P5 STG.E.U8 desc[UR36][R8.64+0xf8], R5 ;  /* 0x0000f8050800d986 */ /* 0x0001e8000c101124 */
[----:B------:R0:W-:Y:S02]  /*10300*/  @!P2 STG.E.U8 desc[UR36][R8.64+0xf9], R151 ;  /* 0x0000f9970800a986 */ /* 0x0001e4000c101124 */
.L_x_548:
[----:B------:R-:W-:Y:S05]  /*10310*/  BSYNC B0 ;  /* 0x0000000000007941 */ /* 0x000fea0003800000 */
.L_x_34:
[----:B0-----:R-:W2:Y:S04]  /*10320*/  LDL.LU R3, [R1+0x200] ;  /* 0x0002000001037983 */ /* 0x001ea80000300800 */
[----:B------:R-:W2:Y:S01]  /*10330*/  LDL.LU R2, [R1+0x204] ;  /* 0x0002040001027983 */ /* 0x000ea20000300800 */
[----:B------:R-:W-:Y:S01]  /*10340*/  ULDC UR4, c[0x0][0xc] ;  /* 0x0000030000047ab9 */ /* 0x000fe20000000800 */
[----:B------:R-:W-:Y:S01]  /*10350*/  ULDC UR5, c[0x0][0x10] ;  /* 0x0000040000057ab9 */ /* 0x000fe20000000800 */
[----:B------:R-:W2:Y:S01]  /*10360*/  LDC R5, c[0x0][0x14] ;  /* 0x00000500ff057b82 */ /* 0x000ea20000000800 */
[----:B------:R-:W-:Y:S01]  /*10370*/  UIMAD.WIDE.U32 UR4, UR4, UR5, URZ ;  /* 0x00000005040472a5 */ /* 0x000fe2000f8e003f */
[----:B------:R-:W-:Y:S01]  /*10380*/  PRMT R0, RZ, 0x7610, R0 ;  /* 0x00007610ff007816 */ /* 0x000fe20000000000 */
[----:B------:R-:W-:Y:S01]  /*10390*/  UMOV UR41, 0xffffffff ;  /* 0xffffffff00297882 */ /* 0x000fe20000000000 */
[----:B------:R-:W-:-:S03]  /*103a0*/  UMOV UR43, 0xffffffff ;  /* 0xffffffff002b7882 */ /* 0x000fc60000000000 */
[----:B--2---:R-:W-:-:S04]  /*103b0*/  IMAD.WIDE.U32 R2, R5, UR4, R2 ;  /* 0x0000000405027c25 */ /* 0x004fc8000f8e0002 */
[----:B------:R-:W-:Y:S01]  /*103c0*/  IMAD R5, R5, UR5, RZ ;  /* 0x0000000505057c24 */ /* 0x000fe2000f8e02ff */
[----:B------:R-:W-:Y:S01]  /*103d0*/  ULDC.64 UR4, c[0x0][0x650] ;  /* 0x0001940000047ab9 */ /* 0x000fe20000000a00 */
[----:B-1-3--:R-:W-:Y:S01]  /*103e0*/  IMAD.MOV.U32 R6, RZ, RZ, R2 ;  /* 0x000000ffff067224 */ /* 0x00afe200078e0002 */
[----:B------:R-:W-:Y:S01]  /*103f0*/  ISETP.GE.U32.AND P0, PT, R2, UR4, PT ;  /* 0x0000000402007c0c */ /* 0x000fe2000bf06070 */
[----:B------:R-:W-:-:S05]  /*10400*/  IMAD.IADD R4, R3, 0x1, R5 ;  /* 0x0000000103047824 */ /* 0x000fca00078e0205 */
[----:B------:R0:W-:Y:S01]  /*10410*/  STL [R1+0x200], R4 ;  /* 0x0002000401007387 */ /* 0x0001e20000100800 */
[----:B------:R-:W-:-:S03]  /*10420*/  ISETP.GE.U32.AND.EX P0, PT, R4, UR5, PT, P0 ;  /* 0x0000000504007c0c */ /* 0x000fc6000bf06100 */
[----:B------:R0:W-:Y:S10]  /*10430*/  STL [R1+0x204], R6 ;  /* 0x0002040601007387 */ /* 0x0001f40000100800 */
[----:B0-----:R-:W-:Y:S05]  /*10440*/  @P0 BRA `(.L_x_549) ;  /* 0x0000000400880947 */ /* 0x001fea0003800000 */
[----:B------:R-:W0:Y:S01]  /*10450*/  S2UR UR6, SR_CTAID.X ;  /* 0x00000000000679c3 */ /* 0x000e220000002500 */
[----:B------:R-:W-:Y:S01]  /*10460*/  ULDC.64 UR12, c[0x0][0x628] ;  /* 0x00018a00000c7ab9 */ /* 0x000fe20000000a00 */
[----:B------:R-:W-:Y:S01]  /*10470*/  ULDC UR4, c[0x0][0x150] ;  /* 0x0000540000047ab9 */ /* 0x000fe20000000800 */
[----:B------:R-:W-:Y:S01]  /*10480*/  ISETP.NE.U32.AND P0, PT, RZ, UR12, PT ;  /* 0x0000000cff007c0c */ /* 0x000fe2000bf05070 */
[----:B------:R-:W-:Y:S01]  /*10490*/  ULDC UR15, c[0x0][0x630] ;  /* 0x00018c00000f7ab9 */ /* 0x000fe20000000800 */
[----:B------:R-:W-:Y:S01]  /*104a0*/  R2UR UR16, R6 ;  /* 0x00000000061072ca */ /* 0x000fe200000e0000 */
[----:B------:R-:W-:Y:S01]  /*104b0*/  ULDC UR19, c[0x0][0x154] ;  /* 0x0000550000137ab9 */ /* 0x000fe20000000800 */
[----:B------:R-:W-:Y:S01]  /*104c0*/  ISETP.NE.AND.EX P0, PT, RZ, UR13, PT, P0 ;  /* 0x0000000dff007c0c */ /* 0x000fe2000bf05300 */
[----:B------:R-:W1:Y:S01]  /*104d0*/  S2UR UR18, SR_CTAID.Y ;  /* 0x00000000001279c3 */ /* 0x000e620000002600 */
[----:B------:R-:W-:Y:S02]  /*104e0*/  R2UR UR17, R4 ;  /* 0x00000000041172ca */ /* 0x000fe400000e0000 */
[----:B------:R-:W-:-:S02]  /*104f0*/  R2UR UR10, R6 ;  /* 0x00000000060a72ca */ /* 0x000fc400000e0000 */
[----:B------:R-:W-:Y:S02]  /*10500*/  R2UR UR11, R4 ;  /* 0x00000000040b72ca */ /* 0x000fe400000e0000 */
[----:B0-----:R-:W-:-:S05]  /*10510*/  I2FP.F32.U32 R0, UR6 ;  /* 0x0000000600007c45 */ /* 0x001fca0008201000 */
[----:B------:R-:W-:-:S04]  /*10520*/  FMUL R0, R0, UR4 ;  /* 0x0000000400007c20 */ /* 0x000fc80008400000 */
[----:B------:R0:W2:Y:S01]  /*10530*/  F2I.U32.TRUNC.NTZ R2, R0 ;  /* 0x0000000000027305 */ /* 0x0000a2000020f000 */
[----:B-1----:R-:W-:Y:S05]  /*10540*/  @!P0 BRA `(.L_x_550) ;  /* 0x0000000000308947 */ /* 0x002fea0003800000 */
        /* <DEDUP_REMOVED lines=12> */
.L_x_550:
[----:B------:R-:W-:Y:S01]  /*10610*/  USHF.R.U64 UR43, UR10, UR15, UR11 ;  /* 0x0000000f0a2b7299 */ /* 0x000fe2000800120b */
[----:B0-----:R-:W-:Y:S01]  /*10620*/  I2FP.F32.U32 R0, UR18 ;  /* 0x0000001200007c45 */ /* 0x001fe20008201000 */
[----:B------:R-:W-:Y:S02]  /*10630*/  USHF.R.U32.HI UR4, URZ, UR15, UR11 ;  /* 0x0000000f3f047299 */ /* 0x000fe4000801160b */
[----:B------:R-:W-:Y:S02]  /*10640*/  UIADD3 UR10, UP0, URZ, -UR43, URZ ;  /* 0x8000002b3f0a7290 */ /* 0x000fe4000ff1e03f */
[----:B------:R-:W-:Y:S01]  /*10650*/  FMUL R0, R0, UR19 ;  /* 0x0000001300007c20 */ /* 0x000fe20008400000 */
[----:B------:R-:W-:Y:S01]  /*10660*/  ULDC.64 UR12, c[0x0][0x620] ;  /* 0x00018800000c7ab9 */ /* 0x000fe20000000a00 */
[----:B------:R-:W-:Y:S01]  /*10670*/  UIADD3.X UR4, URZ, ~UR4, URZ, UP0, !UPT ;  /* 0x800000043f047290 */ /* 0x000fe200087fe43f */
[----:B------:R-:W-:Y:S01]  /*10680*/  UMOV UR8, UR16 ;  /* 0x0000001000087c82 */ /* 0x000fe20008000000 */
[----:B------:R-:W-:-:S02]  /*10690*/  UMOV UR9, UR17 ;  /* 0x0000001100097c82 */ /* 0x000fc40008000000 */
[----:B------:R-:W-:Y:S01]  /*106a0*/  UIMAD UR4, UR4, UR12, URZ ;  /* 0x0000000c040472a4 */ /* 0x000fe2000f8e023f */
[----:B------:R-:W0:Y:S01]  /*106b0*/  F2I.U32.TRUNC.NTZ R0, R0 ;  /* 0x0000000000007305 */ /* 0x000e22000020f000 */
[----:B------:R-:W-:Y:S01]  /*106c0*/  UIMAD.WIDE.U32 UR8, UR10, UR12, UR8 ;  /* 0x0000000c0a0872a5 */ /* 0x000fe2000f8e0008 */
[----:B--2---:R-:W-:Y:S01]  /*106d0*/  R2UR UR12, R2 ;  /* 0x00000000020c72ca */ /* 0x004fe200000e0000 */
[----:B------:R-:W-:Y:S01]  /*106e0*/  UIMAD UR10, UR10, UR13, UR4 ;  /* 0x0000000d0a0a72a4 */ /* 0x000fe2000f8e0204 */
[----:B------:R-:W-:Y:S01]  /*106f0*/  ULDC UR11, c[0x0][0x618] ;  /* 0x00018600000b7ab9 */ /* 0x000fe20000000800 */
[----:B------:R-:W-:Y:S02]  /*10700*/  ULDC UR21, c[0x0][0x658] ;  /* 0x0001960000157ab9 */ /* 0x000fe40000000800 */
[----:B------:R-:W-:Y:S01]  /*10710*/  UIADD3 UR9, UR9, UR10, URZ ;  /* 0x0000000a09097290 */ /* 0x000fe2000fffe03f */
[----:B------:R-:W-:Y:S01]  /*10720*/  UMOV UR15, 0xffffffff ;  /* 0xffffffff000f7882 */ /* 0x000fe20000000000 */
[----:B------:R-:W-:Y:S01]  /*10730*/  ULDC.64 UR4, c[0x0][0x640] ;  /* 0x0001900000047ab9 */ /* 0x000fe20000000a00 */
[----:B------:R-:W-:Y:S01]  /*10740*/  USHF.L.U32 UR15, UR15, UR21, URZ ;  /* 0x000000150f0f7299 */ /* 0x000fe2000800063f */
[----:B------:R-:W-:Y:S01]  /*10750*/  ISETP.NE.U32.AND P0, PT, RZ, UR4, PT ;  /* 0x00000004ff007c0c */ /* 0x000fe2000bf05070 */
[----:B------:R-:W-:-:S02]  /*10760*/  USHF.R.U64 UR16, UR8, UR11, UR9 ;  /* 0x0000000b08107299 */ /* 0x000fc40008001209 */
[----:B------:R-:W-:Y:S01]  /*10770*/  USHF.R.U32.HI UR8, URZ, UR11, UR9 ;  /* 0x0000000b3f087299 */ /* 0x000fe20008011609 */
[----:B0-----:R-:W-:Y:S01]  /*10780*/  R2UR UR14, R0 ;  /* 0x00000000000e72ca */ /* 0x001fe200000e0000 */
[----:B------:R-:W-:Y:S01]  /*10790*/  ULDC UR17, c[0x0][0x608] ;  /* 0x0001820000117ab9 */ /* 0x000fe20000000800 */
[----:B------:R-:W-:Y:S01]  /*107a0*/  ULOP3.LUT UR42, URZ, UR15, URZ, 0x33, !UPT ;  /* 0x0000000f3f2a7292 */ /* 0x000fe2000f8e333f */
[----:B------:R-:W-:Y:S01]  /*107b0*/  ISETP.NE.AND.EX P0, PT, RZ, UR5, PT, P0 ;  /* 0x00000005ff007c0c */ /* 0x000fe2000bf05300 */
[----:B------:R-:W-:Y:S02]  /*107c0*/  USHF.R.U64 UR15, UR16, UR17, UR8 ;  /* 0x00000011100f7299 */ /* 0x000fe40008001208 */
[----:B------:R-:W-:Y:S02]  /*107d0*/  USHF.R.U32.HI UR8, URZ, UR17, UR8 ;  /* 0x000000113f087299 */ /* 0x000fe40008011608 */
[----:B------:R-:W-:Y:S02]  /*107e0*/  UIADD3 UR12, -UR12, URZ, URZ ;  /* 0x0000003f0c0c7290 */ /* 0x000fe4000fffe13f */
[----:B------:R-:W-:Y:S01]  /*107f0*/  USHF.R.U64 UR17, UR15, UR21, UR8 ;  /* 0x000000150f117299 */ /* 0x000fe20008001208 */
[----:B------:R-:W-:Y:S01]  /*10800*/  UMOV UR19, 0x1 ;  /* 0x0000000100137882 */ /* 0x000fe20000000000 */
[----:B------:R-:W-:Y:S01]  /*10810*/  ULDC UR13, c[0x0][0x144] ;  /* 0x00005100000d7ab9 */ /* 0x000fe20000000800 */
[----:B------:R-:W-:Y:S01]  /*10820*/  ULDC UR7, c[0x0][0x600] ;  /* 0x0001800000077ab9 */ /* 0x000fe20000000800 */
[----:B------:R-:W-:-:S02]  /*10830*/  USHF.L.U32 UR24, UR19, UR21, URZ ;  /* 0x0000001513187299 */ /* 0x000fc4000800063f */
[----:B------:R-:W-:Y:S02]  /*10840*/  USHF.R.U32.HI UR8, URZ, UR21, UR8 ;  /* 0x000000153f087299 */ /* 0x000fe40008011608 */
[----:B------:R-:W-:Y:S02]  /*10850*/  UIMAD UR21, UR13, UR12, UR6 ;  /* 0x0000000c0d1572a4 */ /* 0x000fe4000f8e0206 */
[----:B------:R-:W-:Y:S02]  /*10860*/  UIADD3 UR20, UR7, -0x1, URZ ;  /* 0xffffffff07147890 */ /* 0x000fe4000fffe03f */
[----:B------:R-:W-:Y:S01]  /*10870*/  UIADD3 UR19, -UR14, URZ, URZ ;  /* 0x0000003f0e137290 */ /* 0x000fe2000fffe13f */
[----:B------:R-:W-:Y:S01]  /*10880*/  ULDC UR25, c[0x0][0x148] ;  /* 0x0000520000197ab9 */ /* 0x000fe20000000800 */
[----:B------:R-:W-:Y:S01]  /*10890*/  ULDC UR22, c[0x0][0x648] ;  /* 0x0001920000167ab9 */ /* 0x000fe20000000800 */
[----:B------:R-:W-:Y:S01]  /*108a0*/  ULDC UR23, c[0x0][0x638] ;  /* 0x00018e0000177ab9 */ /* 0x000fe20000000800 */
        /* <DEDUP_REMOVED lines=14> */
.L_x_551:
[----:B------:R-:W-:Y:S01]  /*10990*/  UISETP.NE.AND UP0, UPT, UR46, URZ, UPT ;  /* 0x0000003f2e00728c */ /* 0x000fe2000bf05270 */
[----:B------:R-:W-:Y:S01]  /*109a0*/  IMAD.MOV.U32 R0, RZ, RZ, 0x1 ;  /* 0x00000001ff007424 */ /* 0x000fe200078e00ff */
[----:B------:R-:W-:Y:S02]  /*109b0*/  USHF.R.U64 UR4, UR6, UR22, UR8 ;  /* 0x0000001606047299 */ /* 0x000fe40008001208 */
[----:B------:R-:W-:Y:S02]  /*109c0*/  ULOP3.LUT UR42, UR15, UR42, URZ, 0xc0, !UPT ;  /* 0x0000002a0f2a7292 */ /* 0x000fe4000f8ec03f */
[----:B------:R-:W-:Y:S02]  /*109d0*/  UIADD3 UR5, -UR4, URZ, URZ ;  /* 0x0000003f04057290 */ /* 0x000fe4000fffe13f */
[----:B------:R-:W-:Y:S02]  /*109e0*/  UIMAD UR42, UR24, UR4, UR42 ;  /* 0x00000004182a72a4 */ /* 0x000fe4000f8e022a */
[----:B------:R-:W-:-:S02]  /*109f0*/  ULOP3.LUT UR16, UR16, UR20, URZ, 0xc0, !UPT ;  /* 0x0000001410107292 */ /* 0x000fc4000f8ec03f */
[----:B------:R-:W-:Y:S02]  /*10a00*/  @UP0 UIMAD UR21, UR25, UR19, UR18 ;  /* 0x00000013191502a4 */ /* 0x000fe4000f8e0212 */
[----:B------:R-:W-:-:S03]  /*10a10*/  UIMAD UR4, UR5, UR23, UR17 ;  /* 0x00000017050472a4 */ /* 0x000fc6000f8e0211 */
[----:B------:R-:W-:Y:S01]  /*10a20*/  ULDC UR5, c[0x0][0x610] ;  /* 0x0001840000057ab9 */ /* 0x000fe20000000800 */
[----:B------:R-:W-:Y:S02]  /*10a30*/  UIMAD UR4, UR4, UR7, UR16 ;  /* 0x00000007040472a4 */ /* 0x000fe4000f8e0210 */
[----:B------:R-:W-:-:S04]  /*10a40*/  UIMAD UR42, UR42, UR5, UR21 ;  /* 0x000000052a2a72a4 */ /* 0x000fc8000f8e0215 */
[----:B------:R-:W-:Y:S02]  /*10a50*/  USEL UR41, UR4, UR42, !UP0 ;  /* 0x0000002a04297287 */ /* 0x000fe4000c000000 */
[----:B------:R-:W-:-:S12]  /*10a60*/  USEL UR42, UR42, UR4, !UP0 ;  /* 0x000000042a2a7287 */ /* 0x000fd8000c000000 */
.L_x_549:
[----:B------:R-:W-:-:S13]  /*10a70*/  LOP3.LUT P0, RZ, R0, 0xff, RZ, 0xc0, !PT ;  /* 0x000000ff00ff7812 */ /* 0x000fda000780c0ff */
[----:B------:R-:W-:Y:S05]  /*10a80*/  @P0 BRA `(.L_x_552) ;  /* 0xffffff0800340947 */ /* 0x000fea000383ffff */
[----:B------:R-:W-:Y:S05]  /*10a90*/  EXIT ;  /* 0x000000000000794d */ /* 0x000fea0003800000 */
.L_x_7:
[----:B------:R-:W2:Y:S01]  /*10aa0*/  LDL R5, [R1+0x204] ;  /* 0x0002040001057983 */ /* 0x000ea20000100800 */
[----:B------:R-:W-:-:S03]  /*10ab0*/  ULDC.64 UR4, c[0x0][0x650] ;  /* 0x0001940000047ab9 */ /* 0x000fc60000000a00 */
[----:B------:R-:W3:Y:S01]  /*10ac0*/  LDL R3, [R1+0x200] ;  /* 0x0002000001037983 */ /* 0x000ee20000100800 */
[----:B------:R-:W-:Y:S01]  /*10ad0*/  PRMT R0, RZ, 0x7610, R0 ;  /* 0x00007610ff007816 */ /* 0x000fe20000000000 */
[----:B------:R-:W-:Y:S02]  /*10ae0*/  IMAD.MOV.U32 R4, RZ, RZ, -0x1 ;  /* 0xffffffffff047424 */ /* 0x000fe400078e00ff */
[----:B------:R-:W-:Y:S02]  /*10af0*/  IMAD.MOV.U32 R2, RZ, RZ, -0x1 ;  /* 0xffffffffff027424 */ /* 0x000fe400078e00ff */
[----:B------:R-:W-:Y:S01]  /*10b00*/  IMAD.MOV.U32 R11, RZ, RZ, -0x1 ;  /* 0xffffffffff0b7424 */ /* 0x000fe200078e00ff */
[----:B--2---:R-:W-:-:S04]  /*10b10*/  ISETP.GE.U32.AND P0, PT, R5, UR4, PT ;  /* 0x0000000405007c0c */ /* 0x004fc8000bf06070 */
[----:B---3--:R-:W-:-:S13]  /*10b20*/  ISETP.GE.U32.AND.EX P0, PT, R3, UR5, PT, P0 ;  /* 0x0000000503007c0c */ /* 0x008fda000bf06100 */
        /* <DEDUP_REMOVED lines=21> */
.L_x_554:
[----:B------:R-:W-:Y:S01]  /*10c80*/  USHF.R.U64 UR4, UR14, UR19, UR15 ;  /* 0x000000130e047299 */ /* 0x000fe2000800120f */
[----:B------:R-:W-:Y:S01]  /*10c90*/  R2UR UR7, R3 ;  /* 0x00000000030772ca */ /* 0x000fe200000e0000 */
[----:B------:R-:W-:Y:S02]  /*10ca0*/  USHF.R.U32.HI UR5, URZ, UR19, UR15 ;  /* 0x000000133f057299 */ /* 0x000fe4000801160f */
[----:B------:R-:W-:Y:S01]  /*10cb0*/  UIADD3 UR13, UP0, URZ, -UR4, URZ ;  /* 0x800000043f0d7290 */ /* 0x000fe2000ff1e03f */
[----:B------:R-:W-:Y:S01]  /*10cc0*/  ULDC.64 UR14, c[0x0][0x620] ;  /* 0x00018800000e7ab9 */ /* 0x000fe20000000a00 */
[----:B------:R-:W-:Y:S02]  /*10cd0*/  UMOV UR6, UR20 ;  /* 0x0000001400067c82 */ /* 0x000fe40008000000 */
[----:B------:R-:W-:Y:S02]  /*10ce0*/  UIADD3.X UR5, URZ, ~UR5, URZ, UP0, !UPT ;  /* 0x800000053f057290 */ /* 0x000fe400087fe43f */
[----:B------:R-:W-:-:S02]  /*10cf0*/  UISETP.NE.AND UP1, UPT, UR46, URZ, UPT ;  /* 0x0000003f2e00728c */ /* 0x000fc4000bf25270 */
[----:B------:R-:W-:Y:S02]  /*10d00*/  UIMAD UR5, UR5, UR14, URZ ;  /* 0x0000000e050572a4 */ /* 0x000fe4000f8e023f */
[----:B------:R-:W-:Y:S02]  /*10d10*/  UIMAD.WIDE.U32 UR6, UR13, UR14, UR6 ;  /* 0x0000000e0d0672a5 */ /* 0x000fe4000f8e0006 */
[----:B------:R-:W-:Y:S01]  /*10d20*/  UIMAD UR5, UR13, UR15, UR5 ;  /* 0x0000000f0d0572a4 */ /* 0x000fe2000f8e0205 */
[----:B------:R-:W-:Y:S02]  /*10d30*/  ULDC UR14, c[0x0][0x608] ;  /* 0x00018200000e7ab9 */ /* 0x000fe40000000800 */
[----:B------:R-:W-:Y:S01]  /*10d40*/  ULDC UR13, c[0x0][0x618] ;  /* 0x00018600000d7ab9 */ /* 0x000fe20000000800 */
[----:B------:R-:W-:Y:S01]  /*10d50*/  UIADD3 UR5, UR7, UR5, URZ ;  /* 0x0000000507057290 */ /* 0x000fe2000fffe03f */
[----:B------:R-:W-:Y:S01]  /*10d60*/  ULDC UR22, c[0x0][0x658] ;  /* 0x0001960000167ab9 */ /* 0x000fe20000000800 */
[----:B------:R-:W-:-:S02]  /*10d70*/  @UP1 UIMAD UR8, UR11, UR12, UR10 ;  /* 0x0000000c0b0812a4 */ /* 0x000fc4000f8e020a */
[----:B------:R-:W-:Y:S02]  /*10d80*/  USHF.R.U64 UR17, UR6, UR13, UR5 ;  /* 0x0000000d06117299 */ /* 0x000fe40008001205 */
[----:B------:R-:W-:Y:S01]  /*10d90*/  USHF.R.U32.HI UR5, URZ, UR13, UR5 ;  /* 0x0000000d3f057299 */ /* 0x000fe20008011605 */
[----:B------:R-:W-:Y:S01]  /*10da0*/  ULDC.64 UR6, c[0x0][0x640] ;  /* 0x0001900000067ab9 */ /* 0x000fe20000000a00 */
[----:B------:R-:W-:Y:S01]  /*10db0*/  UMOV UR10, 0xffffffff ;  /* 0xffffffff000a7882 */ /* 0x000fe20000000000 */
[----:B------:R-:W-:Y:S01]  /*10dc0*/  ISETP.NE.U32.AND P0, PT, RZ, UR6, PT ;  /* 0x00000006ff007c0c */ /* 0x000fe2000bf05070 */
[----:B------:R-:W-:Y:S02]  /*10dd0*/  USHF.R.U64 UR18, UR17, UR14, UR5 ;  /* 0x0000000e11127299 */ /* 0x000fe40008001205 */
[----:B------:R-:W-:Y:S01]  /*10de0*/  USHF.R.U32.HI UR5, URZ, UR14, UR5 ;  /* 0x0000000e3f057299 */ /* 0x000fe20008011605 */
[----:B------:R-:W-:Y:S01]  /*10df0*/  ISETP.NE.AND.EX P0, PT, RZ, UR7, PT, P0 ;  /* 0x00000007ff007c0c */ /* 0x000fe2000bf05300 */
[----:B------:R-:W-:-:S02]  /*10e00*/  USHF.L.U32 UR11, UR10, UR22, URZ ;  /* 0x000000160a0b7299 */ /* 0x000fc4000800063f */
[----:B------:R-:W-:Y:S01]  /*10e10*/  USHF.R.U64 UR19, UR18, UR22, UR5 ;  /* 0x0000001612137299 */ /* 0x000fe20008001205 */
[----:B------:R-:W-:Y:S01]  /*10e20*/  ULDC UR20, c[0x0][0x600] ;  /* 0x0001800000147ab9 */ /* 0x000fe20000000800 */
[----:B------:R-:W-:Y:S02]  /*10e30*/  USHF.R.U32.HI UR10, URZ, UR22, UR5 ;  /* 0x000000163f0a7299 */ /* 0x000fe40008011605 */
[----:B------:R-:W-:Y:S02]  /*10e40*/  UIADD3 UR21, UR20, -0x1, URZ ;  /* 0xffffffff14157890 */ /* 0x000fe4000fffe03f */
[----:B------:R-:W-:Y:S01]  /*10e50*/  ULOP3.LUT UR26, URZ, UR11, URZ, 0x33, !UPT ;  /* 0x0000000b3f1a7292 */ /* 0x000fe2000f8e333f */
        /* <DEDUP_REMOVED lines=17> */
.L_x_555:
[----:B------:R-:W-:Y:S01]  /*10f70*/  USHF.R.U64 UR6, UR5, UR23, UR10 ;  /* 0x0000001705067299 */ /* 0x000fe2000800120a */
[----:B------:R-:W-:Y:S01]  /*10f80*/  IMAD.MOV.U32 R0, RZ, RZ, 0x1 ;  /* 0x00000001ff007424 */ /* 0x000fe200078e00ff */
[----:B------:R-:W-:Y:S01]  /*10f90*/  USHF.L.U32 UR25, UR25, UR22, URZ ;  /* 0x0000001619197299 */ /* 0x000fe2000800063f */
[----:B------:R-:W-:Y:S01]  /*10fa0*/  IMAD.U32 R11, RZ, RZ, UR4 ;  /* 0x00000004ff0b7e24 */ /* 0x000fe2000f8e00ff */
[----:B------:R-:W-:Y:S02]  /*10fb0*/  ULOP3.LUT UR5, UR18, UR26, URZ, 0xc0, !UPT ;  /* 0x0000001a12057292 */ /* 0x000fe4000f8ec03f */
[----:B------:R-:W-:Y:S02]  /*10fc0*/  UIADD3 UR7, -UR6, URZ, URZ ;  /* 0x0000003f06077290 */ /* 0x000fe4000fffe13f */
[----:B------:R-:W-:Y:S02]  /*10fd0*/  UIMAD UR6, UR25, UR6, UR5 ;  /* 0x00000006190672a4 */ /* 0x000fe4000f8e0205 */
[----:B------:R-:W-:-:S02]  /*10fe0*/  ULOP3.LUT UR17, UR17, UR21, URZ, 0xc0, !UPT ;  /* 0x0000001511117292 */ /* 0x000fc4000f8ec03f */
[----:B------:R-:W-:Y:S02]  /*10ff0*/  UIMAD UR5, UR7, UR24, UR19 ;  /* 0x00000018070572a4 */ /* 0x000fe4000f8e0213 */
[----:B------:R-:W-:Y:S01]  /*11000*/  UISETP.NE.AND UP0, UPT, UR46, URZ, UPT ;  /* 0x0000003f2e00728c */ /* 0x000fe2000bf05270 */
[----:B------:R-:W-:Y:S01]  /*11010*/  ULDC UR7, c[0x0][0x610] ;  /* 0x0001840000077ab9 */ /* 0x000fe20000000800 */
[----:B------:R-:W-:Y:S02]  /*11020*/  UIMAD UR5, UR5, UR20, UR17 ;  /* 0x00000014050572a4 */ /* 0x000fe4000f8e0211 */
[----:B------:R-:W-:-:S04]  /*11030*/  UIMAD UR8, UR6, UR7, UR8 ;  /* 0x00000007060872a4 */ /* 0x000fc8000f8e0208 */
[----:B------:R-:W-:Y:S02]  /*11040*/  USEL UR6, UR5, UR8, !UP0 ;  /* 0x0000000805067287 */ /* 0x000fe4000c000000 */
[----:B------:R-:W-:-:S04]  /*11050*/  USEL UR8, UR8, UR5, !UP0 ;  /* 0x0000000508087287 */ /* 0x000fc8000c000000 */
[----:B------:R-:W-:Y:S02]  /*11060*/  IMAD.U32 R2, RZ, RZ, UR6 ;  /* 0x00000006ff027e24 */ /* 0x000fe4000f8e00ff */
[----:B------:R-:W-:-:S07]  /*11070*/  IMAD.U32 R4, RZ, RZ, UR8 ;  /* 0x00000008ff047e24 */ /* 0x000fce000f8e00ff */
.L_x_553:
[----:B------:R-:W-:-:S08]  /*11080*/  NOP ;  /* 0x0000000000007918 */ /* 0x000fd00000000000 */
[----:B0-----:R-:W0:-:S00]  /*11090*/  USETMAXREG.DEALLOC.CTAPOOL 0x18 ;  /* 0x00000018000079c8 */ /* 0x001e0000080e0500 */
[----:B------:R-:W-:-:S13]  /*110a0*/  ISETP.NE.AND P0, PT, RZ, UR9, PT ;  /* 0x00000009ff007c0c */ /* 0x000fda000bf05270 */
[----:B------:R-:W-:Y:S05]  /*110b0*/  @P0 EXIT ;  /* 0x000000000000094d */ /* 0x000fea0003800000 */
[----:B0-----:R-:W-:Y:S01]  /*110c0*/  LOP3.LUT P0, RZ, R0, 0xff, RZ, 0xc0, !PT ;  /* 0x000000ff00ff7812 */ /* 0x001fe2000780c0ff */
[----:B------:R-:W-:Y:S02]  /*110d0*/  IMAD.MOV.U32 R0, RZ, RZ, 0x1 ;  /* 0x00000001ff007424 */ /* 0x000fe400078e00ff */
[----:B------:R-:W-:-:S10]  /*110e0*/  IMAD.MOV.U32 R6, RZ, RZ, RZ ;  /* 0x000000ffff067224 */ /* 0x000fd400078e00ff */
[----:B------:R-:W-:Y:S05]  /*110f0*/  @!P0 BRA `(.L_x_556) ;  /* 0x0000000c00748947 */ /* 0x000fea0003800000 */
[----:B------:R-:W0:Y:S01]  /*11100*/  S2UR UR12, SR_CgaCtaId ;  /* 0x00000000000c79c3 */ /* 0x000e220000008800 */
[----:B------:R-:W-:Y:S01]  /*11110*/  ULDC UR4, c[0x0][0x28c] ;  /* 0x0000a30000047ab9 */ /* 0x000fe20000000800 */
[----:B------:R-:W-:Y:S01]  /*11120*/  ULDC UR6, c[0x0][0x658] ;  /* 0x0001960000067ab9 */ /* 0x000fe20000000800 */
[----:B------:R-:W-:Y:S01]  /*11130*/  UMOV UR7, 0xffffffff ;  /* 0xffffffff00077882 */ /* 0x000fe20000000000 */
[----:B------:R-:W-:Y:S01]  /*11140*/  UIADD3 UR10, UR4, 0x1f, URZ ;  /* 0x0000001f040a7890 */ /* 0x000fe2000fffe03f */
[----:B------:R-:W-:Y:S01]  /*11150*/  BSSY B0, `(.L_x_556) ;  /* 0x00000d7000007945 */ /* 0x000fe20003800000 */
[----:B------:R-:W-:Y:S01]  /*11160*/  ULDC UR5, c[0x0][0x600] ;  /* 0x0001800000057ab9 */ /* 0x000fe20000000800 */
[----:B------:R-:W-:Y:S01]  /*11170*/  UMOV UR9, 0x1 ;  /* 0x0000000100097882 */ /* 0x000fe20000000000 */
[----:B------:R-:W-:Y:S01]  /*11180*/  USHF.L.U32 UR7, UR7, UR6, URZ ;  /* 0x0000000607077299 */ /* 0x000fe2000800063f */
[----:B------:R-:W-:Y:S01]  /*11190*/  IMAD.MOV.U32 R10, RZ, RZ, 0x1 ;  /* 0x00000001ff0a7424 */ /* 0x000fe200078e00ff */
[----:B------:R-:W-:Y:S01]  /*111a0*/  UIADD3 UR4, UR5, -0x1, URZ ;  /* 0xffffffff05047890 */ /* 0x000fe2000fffe03f */
[----:B------:R-:W-:Y:S01]  /*111b0*/  IMAD.MOV.U32 R0, RZ, RZ, 0x1 ;  /* 0x00000001ff007424 */ /* 0x000fe200078e00ff */
[----:B------:R-:W-:Y:S01]  /*111c0*/  ULDC UR8, c[0x0][0xc] ;  /* 0x0000030000087ab9 */ /* 0x000fe20000000800 */
[----:B------:R-:W-:Y:S01]  /*111d0*/  USHF.L.U32 UR5, UR9, UR6, URZ ;  /* 0x0000000609057299 */ /* 0x000fe2000800063f */
[----:B------:R-:W-:Y:S01]  /*111e0*/  IMAD.MOV.U32 R6, RZ, RZ, RZ ;  /* 0x000000ffff067224 */ /* 0x000fe200078e00ff */
[----:B------:R-:W-:Y:S01]  /*111f0*/  USHF.R.S32.HI UR11, URZ, 0x1f, UR10 ;  /* 0x0000001f3f0b7899 */ /* 0x000fe2000801140a */
[----:B------:R-:W-:Y:S01]  /*11200*/  ULDC UR9, c[0x0][0x10] ;  /* 0x0000040000097ab9 */ /* 0x000fe20000000800 */
[----:B------:R-:W-:-:S02]  /*11210*/  ULOP3.LUT UR6, URZ, UR7, URZ, 0x33, !UPT ;  /* 0x000000073f067292 */ /* 0x000fc4000f8e333f */
[----:B------:R-:W-:Y:S02]  /*11220*/  UIMAD.WIDE.U32 UR8, UR8, UR9, URZ ;  /* 0x00000009080872a5 */ /* 0x000fe4000f8e003f */
[----:B------:R-:W-:Y:S01]  /*11230*/  ULEA.HI UR11, UR11, UR10, URZ, 0x5 ;  /* 0x0000000a0b0b7291 */ /* 0x000fe2000f8f283f */
[----:B0-----:R-:W-:Y:S01]  /*11240*/  IMAD.U32 R7, RZ, RZ, UR12 ;  /* 0x0000000cff077e24 */ /* 0x001fe2000f8e00ff */
[----:B------:R-:W-:Y:S01]  /*11250*/  ULDC UR7, c[0x0][0x14] ;  /* 0x0000050000077ab9 */ /* 0x000fe20000000800 */
[----:B------:R-:W-:Y:S02]  /*11260*/  ULOP3.LUT UR26, UR40, 0x2, URZ, 0xfc, !UPT ;  /* 0x00000002281a7892 */ /* 0x000fe4000f8efc3f */
[----:B------:R-:W-:Y:S01]  /*11270*/  UIMAD.WIDE.U32 UR22, UR8, UR7, URZ ;  /* 0x00000007081672a5 */ /* 0x000fe2000f8e003f */
[----:B------:R-:W-:Y:S01]  /*11280*/  LEA R8, R7, 0x100, 0xc ;  /* 0x0000010007087811 */ /* 0x000fe200078e60ff */
[----:B------:R-:W-:Y:S02]  /*11290*/  UIMAD UR13, UR9, UR7, URZ ;  /* 0x00000007090d72a4 */ /* 0x000fe4000f8e023f */
[----:B------:R-:W-:-:S02]  /*112a0*/  USHF.R.S32.HI UR7, URZ, 0x5, UR11 ;  /* 0x000000053f077899 */ /* 0x000fc4000801140b */
[----:B------:R-:W-:Y:S02]  /*112b0*/  UIADD3 UR13, UR23, UR13, URZ ;  /* 0x0000000d170d7290 */ /* 0x000fe4000fffe03f */
[----:B------:R-:W-:Y:S01]  /*112c0*/  UIADD3 UR27, UR7, 0x1, URZ ;  /* 0x00000001071b7890 */ /* 0x000fe2000fffe03f */
[----:B------:R-:W-:-:S11]  /*112d0*/  ULDC.64 UR24, c[0x0][0x198] ;  /* 0x0000660000187ab9 */ /* 0x000fd60000000a00 */
.L_x_567:
[----:B------:R-:W-:-:S03]  /*112e0*/  UMOV UR8, 0xffffffff ;  /* 0xffffffff00087882 */ /* 0x000fc60000000000 */
[----:B------:R-:W-:Y:S05]  /*112f0*/  BRA.DIV UR8, `(.L_x_557) ;  /* 0x0000001208047947 */ /* 0x000fea000b800000 */
[----:B------:R-:W-:-:S13]  /*11300*/  ELECT P6, URZ, PT ;  /* 0x00000000003f782f */ /* 0x000fda00038c0000 */
.L_x_579:
[----:B------:R-:W0:Y:S01]  /*11310*/  LDC R3, c[0x0][0x28c] ;  /* 0x0000a300ff037b82 */ /* 0x000e220000000800 */
[----:B------:R-:W-:Y:S01]  /*11320*/  BSSY B1, `(.L_x_558) ;  /* 0x000003c000017945 */ /* 0x000fe20003800000 */
[----:B0-----:R-:W-:-:S13]  /*11330*/  ISETP.LT.OR P6, PT, R3, 0x1, !P6 ;  /* 0x000000010300780c */ /* 0x001fda00077c1670 */
[----:B------:R-:W-:Y:S05]  /*11340*/  @P6 BRA `(.L_x_559) ;  /* 0x0000000000e46947 */ /* 0x000fea0003800000 */
[----:B------:R-:W-:Y:S02]  /*11350*/  IMAD R4, R4, 0x2, R7 ;  /* 0x0000000204047824 */ /* 0x000fe400078e0207 */
[----:B------:R-:W-:Y:S02]  /*11360*/  IMAD.SHL.U32 R2, R2, 0x100, RZ ;  /* 0x0000010002027824 */ /* 0x000fe400078e00ff */
[----:B------:R-:W-:Y:S02]  /*11370*/  IMAD.SHL.U32 R4, R4, 0x80, RZ ;  /* 0x0000008004047824 */ /* 0x000fe400078e00ff */
[----:B------:R-:W-:Y:S02]  /*11380*/  IMAD.MOV.U32 R14, RZ, RZ, RZ ;  /* 0x000000ffff0e7224 */ /* 0x000fe400078e00ff */
[----:B------:R-:W-:Y:S02]  /*11390*/  IMAD.U32 R13, RZ, RZ, UR27 ;  /* 0x0000001bff0d7e24 */ /* 0x000fe4000f8e00ff */
[----:B------:R-:W-:-:S02]  /*113a0*/  IMAD.MOV.U32 R3, RZ, RZ, R0 ;  /* 0x000000ffff037224 */ /* 0x000fc400078e0000 */
[----:B------:R-:W-:-:S07]  /*113b0*/  IMAD.MOV.U32 R5, RZ, RZ, R6 ;  /* 0x000000ffff057224 */ /* 0x000fce00078e0006 */
.L_x_562:
[----:B------:R-:W0:Y:S01]  /*113c0*/  S2UR UR8, SR_CgaCtaId ;  /* 0x00000000000879c3 */ /* 0x000e220000008800 */
[----:B------:R-:W-:Y:S01]  /*113d0*/  MOV R12, 0x400 ;  /* 0x00000400000c7802 */ /* 0x000fe20000000f00 */
[----:B------:R-:W1:Y:S01]  /*113e0*/  S2R R15, SR_TID.X ;  /* 0x00000000000f7919 */ /* 0x000e620000002100 */
[----:B------:R-:W-:Y:S01]  /*113f0*/  SHF.L.U32 R9, R3, 0x1f, RZ ;  /* 0x0000001f03097819 */ /* 0x000fe200000006ff */
[----:B0-----:R-:W-:-:S05]  /*11400*/  IMAD.U32 R7, RZ, RZ, UR8 ;  /* 0x00000008ff077e24 */ /* 0x001fca000f8e00ff */
[----:B------:R-:W-:-:S05]  /*11410*/  LEA R16, R7, R12, 0x18 ;  /* 0x0000000c07107211 */ /* 0x000fca00078ec0ff */
[----:B------:R-:W-:Y:S01]  /*11420*/  IMAD R12, R5, 0x8, R16 ;  /* 0x00000008050c7824 */ /* 0x000fe200078e0210 */
[----:B-1----:R-:W-:-:S03]  /*11430*/  LOP3.LUT P1, RZ, R15, 0x7f, RZ, 0xc0, !PT ;  /* 0x0000007f0fff7812 */ /* 0x002fc6000782c0ff */
[----:B------:R-:W0:Y:S02]  /*11440*/  SYNCS.PHASECHK.TRANS64.TRYWAIT P0, [R12+URZ+0x28], R9 ;  /* 0x000028090c0075a7 */ /* 0x000e24000800017f */
[----:B0-----:R-:W-:Y:S08]  /*11450*/  @!P0 BRA `(.L_x_560) ;  /* 0x0000000c00cc8947 */ /* 0x001ff00003800000 */
.L_x_580:
[----:B0-----:R-:W0:Y:S01]  /*11460*/  @!P1 LDC R9, c[0x0][0x500] ;  /* 0x00014000ff099b82 */ /* 0x001e220000000800 */
[----:B------:R-:W-:-:S04]  /*11470*/  UPRMT UR8, UR26, 0x9910, URZ ;  /* 0x000099101a087896 */ /* 0x000fc8000800003f */
[----:B------:R-:W-:-:S06]  /*11480*/  UISETP.NE.AND UP0, UPT, UR8, 0x2, UPT ;  /* 0x000000020800788c */ /* 0x000fcc000bf05270 */
[----:B------:R-:W-:Y:S01]  /*11490*/  PLOP3.LUT P0, PT, PT, PT, UP0, 0x80, 0x0 ;  /* 0x000000000000781c */ /* 0x000fe20003f0f008 */
[----:B0-----:R0:W-:-:S12]  /*114a0*/  @!P1 SYNCS.ARRIVE.TRANS64 RZ, [R12+URZ], R9 ;  /* 0x000000090cff99a7 */ /* 0x0011d8000800003f */
[----:B------:R-:W-:Y:S05]  /*114b0*/  @P0 BRA `(.L_x_561) ;  /* 0x0000000000040947 */ /* 0x000fea0003800000 */
[----:B------:R-:W-:Y:S01]  /*114c0*/  BPT.TRAP 0x1 ;  /* 0x000000040000795c */ /* 0x000fe20000300000 */
.L_x_561:
[C---:B0-----:R-:W-:Y:S01]  /*114d0*/  IMAD R9, R5.reuse, 0x2000, R8 ;  /* 0x0000200005097824 */ /* 0x041fe200078e0208 */
[----:B------:R-:W-:Y:S01]  /*114e0*/  R2UR UR15, R16 ;  /* 0x00000000100f72ca */ /* 0x000fe200000e0000 */
[----:B------:R-:W-:Y:S01]  /*114f0*/  IMAD R16, R5, 0x2000, R16 ;  /* 0x0000200005107824 */ /* 0x000fe200078e0210 */
[----:B------:R-:W-:Y:S01]  /*11500*/  R2UR UR19, R4 ;  /* 0x00000000041372ca */ /* 0x000fe200000e0000 */
[----:B------:R-:W-:Y:S01]  /*11510*/  VIADD R13, R13, 0xffffffff ;  /* 0xffffffff0d0d7836 */ /* 0x000fe20000000000 */
[----:B------:R-:W-:Y:S01]  /*11520*/  R2UR UR8, R9 ;  /* 0x00000000090872ca */ /* 0x000fe200000e0000 */
[----:B------:R-:W-:Y:S01]  /*11530*/  UIADD3 UR14, UP0, UR24, 0xf0, URZ ;  /* 0x000000f0180e7890 */ /* 0x000fe2000ff1e03f */
[----:B------:R-:W-:Y:S01]  /*11540*/  R2UR UR11, R16 ;  /* 0x00000000100b72ca */ /* 0x000fe200000e0000 */
[----:B------:R-:W-:Y:S01]  /*11550*/  UIADD3 UR28, UP1, UR24, 0x1f0, URZ ;  /* 0x000001f0181c7890 */ /* 0x000fe2000ff3e03f */
[----:B------:R-:W-:Y:S01]  /*11560*/  R2UR UR9, R12 ;  /* 0x000000000c0972ca */ /* 0x000fe200000e0000 */
[----:B------:R-:W-:Y:S01]  /*11570*/  VIADD R5, R5, 0x1 ;  /* 0x0000000105057836 */ /* 0x000fe20000000000 */
[----:B------:R-:W-:Y:S01]  /*11580*/  R2UR UR10, R14 ;  /* 0x000000000e0a72ca */ /* 0x000fe200000e0000 */
[----:B------:R-:W-:Y:S01]  /*11590*/  UIADD3.X UR29, URZ, UR25, URZ, UP1, !UPT ;  /* 0x000000193f1d7290 */ /* 0x000fe20008ffe43f */
[----:B------:R-:W-:Y:S01]  /*115a0*/  R2UR UR12, R11 ;  /* 0x000000000b0c72ca */ /* 0x000fe200000e0000 */
[----:B------:R-:W-:Y:S01]  /*115b0*/  UMOV UR21, 0x30000 ;  /* 0x0003000000157882 */ /* 0x000fe20000000000 */
[----:B------:R-:W-:Y:S01]  /*115c0*/  R2UR UR20, R2 ;  /* 0x00000000021472ca */ /* 0x000fe200000e0000 */
[----:B------:R-:W-:Y:S01]  /*115d0*/  UMOV UR16, 0x0 ;  /* 0x0000000000107882 */ /* 0x000fe20000000000 */
[----:B------:R-:W-:Y:S01]  /*115e0*/  ISETP.GT.AND P1, PT, R13, 0x1, PT ;  /* 0x000000010d00780c */ /* 0x000fe20003f24270 */
[----:B------:R-:W-:Y:S01]  /*115f0*/  UIADD3 UR8, UR15, UR8, URZ ;  /* 0x000000080f087290 */ /* 0x000fe2000fffe03f */
[C---:B------:R-:W-:Y:S01]  /*11600*/  ISETP.NE.AND P0, PT, R5.reuse, 0x5, PT ;  /* 0x000000050500780c */ /* 0x040fe20003f05270 */
[----:B------:R-:W-:Y:S01]  /*11610*/  UIADD3.X UR15, URZ, UR25, URZ, UP0, !UPT ;  /* 0x000000193f0f7290 */ /* 0x000fe200087fe43f */
[----:B------:R-:W-:Y:S01]  /*11620*/  VIADD R14, R14, 0x20 ;  /* 0x000000200e0e7836 */ /* 0x000fe20000000000 */
[----:B------:R-:W-:Y:S01]  /*11630*/  UIADD3 UR18, UR11, 0xa100, URZ ;  /* 0x0000a1000b127890 */ /* 0x000fe2000fffe03f */
[----:B------:R-:W-:Y:S01]  /*11640*/  SEL R12, RZ, 0x1, P0 ;  /* 0x00000001ff0c7807 */ /* 0x000fe20000000000 */
[----:B------:R-:W-:Y:S01]  /*11650*/  UMOV UR17, 0x10000000 ;  /* 0x1000000000117882 */ /* 0x000fe20000000000 */
[----:B------:R-:W-:Y:S01]  /*11660*/  UMOV UR11, UR19 ;  /* 0x00000013000b7c82 */ /* 0x000fe20008000000 */
[----:B------:R-:W-:-:S02]  /*11670*/  SEL R5, R5, RZ, P0 ;  /* 0x000000ff05057207 */ /* 0x000fc40000000000 */
[----:B------:R-:W-:Y:S01]  /*11680*/  LOP3.LUT R3, R3, R12, RZ, 0x3c, !PT ;  /* 0x0000000c03037212 */ /* 0x000fe200078e3cff */
[----:B------:R0:W-:Y:S02]  /*11690*/  UTMALDG.3D.MULTICAST [UR8], [UR14], UR21, desc[UR16] ;  /* 0x000010080e0073b4 */ /* 0x0001e40008011815 */
[----:B0-----:R-:W-:Y:S01]  /*116a0*/  UMOV UR8, UR18 ;  /* 0x0000001200087c82 */ /* 0x001fe20008000000 */
[----:B------:R-:W-:Y:S02]  /*116b0*/  UMOV UR11, UR20 ;  /* 0x00000014000b7c82 */ /* 0x000fe40008000000 */
[----:B------:R0:W-:Y:S02]  /*116c0*/  UTMALDG.3D [UR8], [UR28], desc[UR16] ;  /* 0x000010081c0075b4 */ /* 0x0001e40008011000 */
[----:B0-----:R-:W-:Y:S05]  /*116d0*/  @P1 BRA `(.L_x_562) ;  /* 0xfffffffc00381947 */ /* 0x001fea000383ffff */
.L_x_559:
[----:B------:R-:W-:Y:S05]  /*116e0*/  BSYNC B1 ;  /* 0x0000000000017941 */ /* 0x000fea0003800000 */
.L_x_558:
[----:B------:R-:W2:Y:S01]  /*116f0*/  LDL.LU R16, [R1+0x200] ;  /* 0x0002000001107983 */ /* 0x000ea20000300800 */
[----:B------:R-:W-:Y:S01]  /*11700*/  LOP3.LUT P0, RZ, R10, 0xff, RZ, 0xc0, !PT ;  /* 0x000000ff0aff7812 */ /* 0x000fe2000780c0ff */
[----:B------:R-:W-:Y:S01]  /*11710*/  VIADD R6, R6, UR7 ;  /* 0x0000000706067c36 */ /* 0x000fe20008000000 */
[----:B------:R-:W-:Y:S01]  /*11720*/  ULDC.64 UR8, c[0x0][0x650] ;  /* 0x0001940000087ab9 */ /* 0x000fe20000000a00 */
[----:B------:R-:W3:Y:S01]  /*11730*/  LDL.LU R15, [R1+0x204] ;  /* 0x00020400010f7983 */ /* 0x000ee20000300800 */
[----:B------:R-:W-:Y:S01]  /*11740*/  UISETP.GE.U32.AND UP0, UPT, UR7, 0x5, UPT ;  /* 0x000000050700788c */ /* 0x000fe2000bf06070 */
[----:B------:R-:W-:Y:S01]  /*11750*/  BSSY B1, `(.L_x_563) ;  /* 0x0000074000017945 */ /* 0x000fe20003800000 */
[----:B------:R-:W-:Y:S01]  /*11760*/  IMAD.MOV.U32 R4, RZ, RZ, -0x1 ;  /* 0xffffffffff047424 */ /* 0x000fe200078e00ff */
[----:B------:R-:W-:Y:S01]  /*11770*/  PRMT R10, RZ, 0x7610, R10 ;  /* 0x00007610ff0a7816 */ /* 0x000fe2000000000a */
[----:B------:R-:W-:Y:S02]  /*11780*/  IMAD.MOV.U32 R11, RZ, RZ, -0x1 ;  /* 0xffffffffff0b7424 */ /* 0x000fe400078e00ff */
[----:B------:R-:W-:-:S03]  /*11790*/  PLOP3.LUT P1, PT, PT, PT, UP0, 0x80, 0x0 ;  /* 0x000000000000781c */ /* 0x000fc60003f2f008 */
[----:B------:R-:W0:Y:S01]  /*117a0*/  @P0 S2R R7, SR_CgaCtaId ;  /* 0x0000000000070919 */ /* 0x000e220000008800 */
[----:B------:R-:W-:-:S04]  /*117b0*/  @P0 MOV R2, 0x400 ;  /* 0x0000040000020802 */ /* 0x000fc80000000f00 */
[----:B0-----:R-:W-:-:S04]  /*117c0*/  @P0 LEA R2, R7, R2, 0x18 ;  /* 0x0000000207020211 */ /* 0x001fc800078ec0ff */
[----:B------:R0:W-:Y:S01]  /*117d0*/  @P0 SYNCS.ARRIVE.TRANS64.A1T0 RZ, [R2+URZ+0x68], RZ ;  /* 0x000068ff02ff09a7 */ /* 0x0001e2000810003f */
[----:B------:R-:W-:Y:S01]  /*117e0*/  ISETP.GT.U32.AND P0, PT, R6, 0x4, PT ;  /* 0x000000040600780c */ /* 0x000fe20003f04070 */
[----:B0-----:R-:W-:-:S05]  /*117f0*/  IMAD.U32 R2, RZ, RZ, UR7 ;  /* 0x00000007ff027e24 */ /* 0x001fca000f8e00ff */
[----:B------:R-:W-:Y:S01]  /*11800*/  ISETP.LT.U32.AND P0, PT, R2, 0x5, P0 ;  /* 0x000000050200780c */ /* 0x000fe20000701070 */
[----:B------:R-:W-:-:S04]  /*11810*/  IMAD.WIDE.U32 R2, R6, -0x33333333, RZ ;  /* 0xcccccccd06027825 */ /* 0x000fc800078e00ff */
[----:B------:R-:W-:Y:S01]  /*11820*/  IMAD.MOV.U32 R2, RZ, RZ, -0x1 ;  /* 0xffffffffff027424 */ /* 0x000fe200078e00ff */
[----:B------:R-:W-:Y:S02]  /*11830*/  SHF.R.U32.HI R5, RZ, 0x2, R3 ;  /* 0x00000002ff057819 */ /* 0x000fe40000011603 */
[----:B------:R-:W-:-:S03]  /*11840*/  SEL R3, RZ, 0x1, !P0 ;  /* 0x00000001ff037807 */ /* 0x000fc60004000000 */
[----:B------:R-:W-:Y:S01]  /*11850*/  IMAD R6, R5, -0x5, R6 ;  /* 0xfffffffb05067824 */ /* 0x000fe200078e0206 */
[----:B------:R-:W-:Y:S02]  /*11860*/  LOP3.LUT R0, R0, R3, RZ, 0x3c, !PT ;  /* 0x0000000300007212 */ /* 0x000fe400078e3cff */
[----:B------:R-:W-:Y:S02]  /*11870*/  PRMT R3, RZ, 0x7610, R3 ;  /* 0x00007610ff037816 */ /* 0x000fe40000000003 */
[----:B------:R-:W-:Y:S02]  /*11880*/  @P1 LOP3.LUT R0, R0, 0x1, R5, 0x78, !PT ;  /* 0x0000000100001812 */ /* 0x000fe400078e7805 */
[----:B---3--:R-:W-:-:S04]  /*11890*/  IADD3 R15, P0, R15, UR22, RZ ;  /* 0x000000160f0f7c10 */ /* 0x008fc8000ff1e0ff */
[----:B--2---:R-:W-:Y:S01]  /*118a0*/  IADD3.X R16, R16, UR13, RZ, P0, !PT ;  /* 0x0000000d10107c10 */ /* 0x004fe200087fe4ff */
[----:B------:R0:W-:Y:S01]  /*118b0*/  STL [R1+0x204], R15 ;  /* 0x0002040f01007387 */ /* 0x0001e20000100800 */
[----:B------:R-:W-:-:S03]  /*118c0*/  ISETP.GE.U32.AND P0, PT, R15, UR8, PT ;  /* 0x000000080f007c0c */ /* 0x000fc6000bf06070 */
[----:B------:R0:W-:Y:S01]  /*118d0*/  STL [R1+0x200], R16 ;  /* 0x0002001001007387 */ /* 0x0001e20000100800 */
[----:B------:R-:W-:-:S13]  /*118e0*/  ISETP.GE.U32.AND.EX P0, PT, R16, UR9, PT, P0 ;  /* 0x0000000910007c0c */ /* 0x000fda000bf06100 */
[----:B0-----:R-:W-:Y:S05]  /*118f0*/  @P0 BRA `(.L_x_564) ;  /* 0x0000000400640947 */ /* 0x001fea0003800000 */
[----:B------:R-:W0:Y:S01]  /*11900*/  S2R R9, SR_CTAID.X ;  /* 0x0000000000097919 */ /* 0x000e220000002500 */
[----:B------:R-:W-:Y:S01]  /*11910*/  ULDC UR8, c[0x0][0x150] ;  /* 0x0000540000087ab9 */ /* 0x000fe20000000800 */
[----:B------:R-:W1:Y:S01]  /*11920*/  LDC R4, c[0x0][0x144] ;  /* 0x00005100ff047b82 */ /* 0x000e620000000800 */
[----:B------:R-:W-:Y:S01]  /*11930*/  UISETP.NE.AND UP0, UPT, UR46, URZ, UPT ;  /* 0x0000003f2e00728c */ /* 0x000fe2000bf05270 */
[----:B------:R-:W2:Y:S01]  /*11940*/  S2R R5, SR_CTAID.Y ;  /* 0x0000000000057919 */ /* 0x000ea20000002600 */
[----:B------:R-:W-:-:S04]  /*11950*/  ULDC UR11, c[0x0][0x630] ;  /* 0x00018c00000b7ab9 */ /* 0x000fc80000000800 */
[----:B------:R-:W-:Y:S01]  /*11960*/  PLOP3.LUT P0, PT, PT, PT, UP0, 0x80, 0x0 ;  /* 0x000000000000781c */ /* 0x000fe20003f0f008 */
[----:B------:R-:W3:Y:S01]  /*11970*/  LDC R12, c[0x0][0x148] ;  /* 0x00005200ff0c7b82 */ /* 0x000ee20000000800 */
[----:B0-----:R-:W-:Y:S02]  /*11980*/  I2FP.F32.U32 R2, R9 ;  /* 0x0000000900027245 */ /* 0x001fe40000201000 */
[----:B--2---:R-:W-:-:S03]  /*11990*/  I2FP.F32.U32 R3, R5 ;  /* 0x0000000500037245 */ /* 0x004fc60000201000 */
[----:B------:R-:W-:Y:S01]  /*119a0*/  FMUL R2, R2, UR8 ;  /* 0x0000000802027c20 */ /* 0x000fe20008400000 */
[----:B------:R-:W-:Y:S02]  /*119b0*/  ULDC UR8, c[0x0][0x154] ;  /* 0x0000550000087ab9 */ /* 0x000fe40000000800 */
[----:B------:R-:W-:Y:S01]  /*119c0*/  FMUL R11, R3, UR8 ;  /* 0x00000008030b7c20 */ /* 0x000fe20008400000 */
[----:B------:R-:W-:Y:S02]  /*119d0*/  ULDC.64 UR8, c[0x0][0x628] ;  /* 0x00018a0000087ab9 */ /* 0x000fe40000000a00 */
[----:B------:R-:W0:Y:S08]  /*119e0*/  F2I.U32.TRUNC.NTZ R2, R2 ;  /* 0x0000000200027305 */ /* 0x000e30000020f000 */
[----:B------:R-:W2:Y:S01]  /*119f0*/  F2I.U32.TRUNC.NTZ R11, R11 ;  /* 0x0000000b000b7305 */ /* 0x000ea2000020f000 */
[----:B0-----:R-:W-:-:S02]  /*11a00*/  IMAD.MOV R3, RZ, RZ, -R2 ;  /* 0x000000ffff037224 */ /* 0x001fc400078e0a02 */
[----:B------:R-:W-:Y:S02]  /*11a10*/  IMAD.MOV.U32 R2, RZ, RZ, R15 ;  /* 0x000000ffff027224 */ /* 0x000fe400078e000f */
[----:B-1----:R-:W-:Y:S02]  /*11a20*/  IMAD R9, R4, R3, R9 ;  /* 0x0000000304097224 */ /* 0x002fe400078e0209 */
[----:B--2---:R-:W-:-:S04]  /*11a30*/  IMAD.MOV R3, RZ, RZ, -R11 ;  /* 0x000000ffff037224 */ /* 0x004fc800078e0a0b */
[----:B---3--:R-:W-:Y:S01]  /*11a40*/  @P0 IMAD R9, R12, R3, R5 ;  /* 0x000000030c090224 */ /* 0x008fe200078e0205 */
[----:B------:R-:W-:Y:S01]  /*11a50*/  ISETP.NE.U32.AND P0, PT, RZ, UR8, PT ;  /* 0x00000008ff007c0c */ /* 0x000fe2000bf05070 */
[----:B------:R-:W-:-:S03]  /*11a60*/  IMAD.MOV.U32 R3, RZ, RZ, R16 ;  /* 0x000000ffff037224 */ /* 0x000fc600078e0010 */
[----:B------:R-:W-:-:S13]  /*11a70*/  ISETP.NE.AND.EX P0, PT, RZ, UR9, PT, P0 ;  /* 0x00000009ff007c0c */ /* 0x000fda000bf05300 */
[----:B------:R-:W-:Y:S05]  /*11a80*/  @!P0 BRA `(.L_x_565) ;  /* 0x0000000000288947 */ /* 0x000fea0003800000 */
[----:B------:R-:W-:Y:S02]  /*11a90*/  ULDC UR10, c[0x0][0x634] ;  /* 0x00018d00000a7ab9 */ /* 0x000fe40000000800 */
[----:B------:R-:W-:-:S05]  /*11aa0*/  IADD3 R3, P0, R15, UR10, RZ ;  /* 0x0000000a0f037c10 */ /* 0x000fca000ff1e0ff */
[----:B------:R-:W-:-:S04]  /*11ab0*/  IMAD.X R11, RZ, RZ, R16, P0 ;  /* 0x000000ffff0b7224 */ /* 0x000fc800000e0610 */
[----:B------:R-:W-:-:S04]  /*11ac0*/  IMAD.WIDE.U32 R4, R11, UR8, RZ ;  /* 0x000000080b047c25 */ /* 0x000fc8000f8e00ff */
[----:B------:R-:W-:-:S04]  /*11ad0*/  IMAD.WIDE.U32 R4, P0, R3, UR9, R4 ;  /* 0x0000000903047c25 */ /* 0x000fc8000f800004 */
[----:B------:R-:W-:-:S04]  /*11ae0*/  IMAD.WIDE.U32 R2, R3, UR8, RZ ;  /* 0x0000000803027c25 */ /* 0x000fc8000f8e00ff */
[----:B------:R-:W-:Y:S01]  /*11af0*/  IMAD.MOV.U32 R2, RZ, RZ, R5 ;  /* 0x000000ffff027224 */ /* 0x000fe200078e0005 */
[----:B------:R-:W-:Y:S01]  /*11b00*/  IADD3 RZ, P1, R3, R4, RZ ;  /* 0x0000000403ff7210 */ /* 0x000fe20007f3e0ff */
[----:B------:R-:W-:-:S04]  /*11b10*/  IMAD.X R3, RZ, RZ, RZ, P0 ;  /* 0x000000ffff037224 */ /* 0x000fc800000e06ff */
[----:B------:R-:W-:-:S08]  /*11b20*/  IMAD.WIDE.U32.X R2, R11, UR9, R2, P1 ;  /* 0x000000090b027c25 */ /* 0x000fd000088e0402 */
.L_x_565:
[--C-:B------:R-:W-:Y:S01]  /*11b30*/  SHF.R.U64 R11, R2, UR11, R3.reuse ;  /* 0x0000000b020b7c19 */ /* 0x100fe20008001203 */
[----:B------:R-:W-:Y:S01]  /*11b40*/  ULDC.64 UR8, c[0x0][0x620] ;  /* 0x0001880000087ab9 */ /* 0x000fe20000000a00 */
[----:B------:R-:W-:Y:S01]  /*11b50*/  SHF.R.U32.HI R2, RZ, UR11, R3 ;  /* 0x0000000bff027c19 */ /* 0x000fe20008011603 */
[----:B------:R-:W-:Y:S01]  /*11b60*/  IMAD.MOV.U32 R3, RZ, RZ, R16 ;  /* 0x000000ffff037224 */ /* 0x000fe200078e0010 */
[----:B------:R-:W-:Y:S01]  /*11b70*/  IADD3 R13, P0, RZ, -R11, RZ ;  /* 0x8000000bff0d7210 */ /* 0x000fe20007f1e0ff */
[----:B------:R-:W-:-:S04]  /*11b80*/  ULDC.64 UR10, c[0x0][0x640] ;  /* 0x00019000000a7ab9 */ /* 0x000fc80000000a00 */
[----:B------:R-:W-:Y:S01]  /*11b90*/  IMAD.X R2, RZ, RZ, ~R2, P0 ;  /* 0x000000ffff027224 */ /* 0x000fe200000e0e02 */
[----:B------:R-:W-:-:S03]  /*11ba0*/  ISETP.NE.U32.AND P0, PT, RZ, UR10, PT ;  /* 0x0000000aff007c0c */ /* 0x000fc6000bf05070 */
[----:B------:R-:W-:Y:S01]  /*11bb0*/  IMAD R2, R2, UR8, RZ ;  /* 0x0000000802027c24 */ /* 0x000fe2000f8e02ff */
[----:B------:R-:W-:-:S03]  /*11bc0*/  ISETP.NE.AND.EX P0, PT, RZ, UR11, PT, P0 ;  /* 0x0000000bff007c0c */ /* 0x000fc6000bf05300 */
[----:B------:R-:W-:Y:S02]  /*11bd0*/  IMAD R5, R13, UR9, R2 ;  /* 0x000000090d057c24 */ /* 0x000fe4000f8e0202 */
[----:B------:R-:W-:-:S04]  /*11be0*/  IMAD.MOV.U32 R2, RZ, RZ, R15 ;  /* 0x000000ffff027224 */ /* 0x000fc800078e000f */
[----:B------:R-:W-:Y:S01]  /*11bf0*/  IMAD.WIDE.U32 R2, R13, UR8, R2 ;  /* 0x000000080d027c25 */ /* 0x000fe2000f8e0002 */
[----:B------:R-:W-:-:S03]  /*11c00*/  ULDC UR8, c[0x0][0x618] ;  /* 0x0001860000087ab9 */ /* 0x000fc60000000800 */
[----:B------:R-:W-:-:S05]  /*11c10*/  IMAD.IADD R3, R3, 0x1, R5 ;  /* 0x0000000103037824 */ /* 0x000fca00078e0205 */
[--C-:B------:R-:W-:Y:S02]  /*11c20*/  SHF.R.U64 R12, R2, UR8, R3.reuse ;  /* 0x00000008020c7c19 */ /* 0x100fe40008001203 */
[----:B------:R-:W-:Y:S01]  /*11c30*/  SHF.R.U32.HI R3, RZ, UR8, R3 ;  /* 0x00000008ff037c19 */ /* 0x000fe20008011603 */
[----:B------:R-:W-:-:S03]  /*11c40*/  ULDC UR8, c[0x0][0x608] ;  /* 0x0001820000087ab9 */ /* 0x000fc60000000800 */
[--C-:B------:R-:W-:Y:S02]  /*11c50*/  SHF.R.U64 R13, R12, UR8, R3.reuse ;  /* 0x000000080c0d7c19 */ /* 0x100fe40008001203 */
[----:B------:R-:W-:Y:S01]  /*11c60*/  SHF.R.U32.HI R2, RZ, UR8, R3 ;  /* 0x00000008ff027c19 */ /* 0x000fe20008011603 */
[----:B------:R-:W-:-:S03]  /*11c70*/  ULDC UR8, c[0x0][0x658] ;  /* 0x0001960000087ab9 */ /* 0x000fc60000000800 */
[--C-:B------:R-:W-:Y:S02]  /*11c80*/  SHF.R.U64 R14, R13, UR8, R2.reuse ;  /* 0x000000080d0e7c19 */ /* 0x100fe40008001202 */
[----:B------:R-:W-:-:S03]  /*11c90*/  SHF.R.U32.HI R15, RZ, UR8, R2 ;  /* 0x00000008ff0f7c19 */ /* 0x000fc60008011602 */
[----:B------:R-:W-:Y:S02]  /*11ca0*/  IMAD.MOV.U32 R2, RZ, RZ, R14 ;  /* 0x000000ffff027224 */ /* 0x000fe400078e000e */
[----:B------:R-:W-:Y:S01]  /*11cb0*/  IMAD.MOV.U32 R3, RZ, RZ, R15 ;  /* 0x000000ffff037224 */ /* 0x000fe200078e000f */
[----:B------:R-:W-:Y:S06]  /*11cc0*/  @!P0 BRA `(.L_x_566) ;  /* 0x0000000000288947 */ /* 0x000fec0003800000 */
        /* <DEDUP_REMOVED lines=10> */
.L_x_566:
[----:B------:R-:W-:Y:S01]  /*11d70*/  ULDC UR8, c[0x0][0x648] ;  /* 0x0001920000087ab9 */ /* 0x000fe20000000800 */
[----:B------:R-:W-:Y:S01]  /*11d80*/  LOP3.LUT R13, R13, UR6, RZ, 0xc0, !PT ;  /* 0x000000060d0d7c12 */ /* 0x000fe2000f8ec0ff */
[----:B------:R-:W-:Y:S01]  /*11d90*/  UISETP.NE.AND UP0, UPT, UR46, URZ, UPT ;  /* 0x0000003f2e00728c */ /* 0x000fe2000bf05270 */
[----:B------:R-:W-:Y:S01]  /*11da0*/  SHF.R.U64 R2, R2, UR8, R3 ;  /* 0x0000000802027c19 */ /* 0x000fe20008001203 */
[----:B------:R-:W-:-:S04]  /*11db0*/  ULDC UR8, c[0x0][0x638] ;  /* 0x00018e0000087ab9 */ /* 0x000fc80000000800 */
[----:B------:R-:W-:Y:S01]  /*11dc0*/  IMAD.MOV R3, RZ, RZ, -R2 ;  /* 0x000000ffff037224 */ /* 0x000fe200078e0a02 */
[----:B------:R-:W-:Y:S01]  /*11dd0*/  PLOP3.LUT P0, PT, PT, PT, UP0, 0x40, 0x0 ;  /* 0x000000000000781c */ /* 0x000fe20003f0e808 */
[----:B------:R-:W-:Y:S01]  /*11de0*/  IMAD R4, R2, UR5, R13 ;  /* 0x0000000502047c24 */ /* 0x000fe2000f8e020d */
[----:B------:R-:W-:Y:S01]  /*11df0*/  PLOP3.LUT P1, PT, PT, PT, UP0, 0x40, 0x0 ;  /* 0x000000000000781c */ /* 0x000fe20003f2e808 */
[----:B------:R-:W-:Y:S01]  /*11e00*/  IMAD R14, R3, UR8, R14 ;  /* 0x00000008030e7c24 */ /* 0x000fe2000f8e020e */
[----:B------:R-:W-:Y:S01]  /*11e10*/  ULDC UR8, c[0x0][0x610] ;  /* 0x0001840000087ab9 */ /* 0x000fe20000000800 */
[----:B------:R-:W-:Y:S01]  /*11e20*/  LOP3.LUT R3, R12, UR4, RZ, 0xc0, !PT ;  /* 0x000000040c037c12 */ /* 0x000fe2000f8ec0ff */
[----:B------:R-:W-:Y:S01]  /*11e30*/  IMAD R9, R4, UR8, R9 ;  /* 0x0000000804097c24 */ /* 0x000fe2000f8e0209 */
[----:B------:R-:W-:-:S03]  /*11e40*/  ULDC UR8, c[0x0][0x600] ;  /* 0x0001800000087ab9 */ /* 0x000fc60000000800 */
[----:B------:R-:W-:Y:S02]  /*11e50*/  IMAD R14, R14, UR8, R3 ;  /* 0x000000080e0e7c24 */ /* 0x000fe4000f8e0203 */
[----:B------:R-:W-:-:S03]  /*11e60*/  IMAD.MOV.U32 R3, RZ, RZ, 0x1 ;  /* 0x00000001ff037424 */ /* 0x000fc600078e00ff */
[----:B------:R-:W-:Y:S02]  /*11e70*/  SEL R2, R14, R9, P0 ;  /* 0x000000090e027207 */ /* 0x000fe40000000000 */
[----:B------:R-:W-:-:S07]  /*11e80*/  SEL R4, R9, R14, P1 ;  /* 0x0000000e09047207 */ /* 0x000fce0000800000 */
.L_x_564:
[----:B------:R-:W-:Y:S05]  /*11e90*/  BSYNC B1 ;  /* 0x0000000000017941 */ /* 0x000fea0003800000 */
.L_x_563:
[----:B------:R-:W-:-:S13]  /*11ea0*/  LOP3.LUT P0, RZ, R3, 0xff, RZ, 0xc0, !PT ;  /* 0x000000ff03ff7812 */ /* 0x000fda000780c0ff */
[----:B------:R-:W-:Y:S05]  /*11eb0*/  @P0 BRA `(.L_x_567) ;  /* 0xfffffff400080947 */ /* 0x000fea000383ffff */
[----:B------:R-:W-:Y:S05]  /*11ec0*/  BSYNC B0 ;  /* 0x0000000000007941 */ /* 0x000fea0003800000 */
.L_x_556:
[----:B------:R-:W-:-:S03]  /*11ed0*/  UMOV UR8, 0xffffffff ;  /* 0xffffffff00087882 */ /* 0x000fc60000000000 */
[----:B------:R-:W-:Y:S05]  /*11ee0*/  BRA.DIV UR8, `(.L_x_568) ;  /* 0x00000006083c7947 */ /* 0x000fea000b800000 */
[----:B------:R-:W-:-:S13]  /*11ef0*/  ELECT P6, URZ, PT ;  /* 0x00000000003f782f */ /* 0x000fda00038c0000 */
.L_x_583:
[----:B------:R-:W-:Y:S04]  /*11f00*/  BSSY B0, `(.L_x_569) ;  /* 0x0000035000007945 */ /* 0x000fe80003800000 */
[----:B------:R-:W-:Y:S05]  /*11f10*/  @!P6 BRA `(.L_x_570) ;  /* 0x0000000000cce947 */ /* 0x000fea0003800000 */
[----:B------:R-:W-:-:S04]  /*11f20*/  ULOP3.LUT UR8, UR40, 0x2, URZ, 0xfc, !UPT ;  /* 0x0000000228087892 */ /* 0x000fc8000f8efc3f */
[----:B------:R-:W-:-:S06]  /*11f30*/  UISETP.NE.AND UP0, UPT, UR8, 0x3, UPT ;  /* 0x000000030800788c */ /* 0x000fcc000bf05270 */
[----:B------:R-:W-:-:S13]  /*11f40*/  PLOP3.LUT P0, PT, PT, PT, UP0, 0x80, 0x0 ;  /* 0x000000000000781c */ /* 0x000fda0003f0f008 */
[----:B------:R-:W-:Y:S05]  /*11f50*/  @!P0 BRA `(.L_x_571) ;  /* 0x0000000000048947 */ /* 0x000fea0003800000 */
[----:B------:R-:W-:Y:S01]  /*11f60*/  BPT.TRAP 0x1 ;  /* 0x000000040000795c */ /* 0x000fe20000300000 */
.L_x_571:
[----:B------:R-:W0:Y:S01]  /*11f70*/  S2R R3, SR_CgaCtaId ;  /* 0x0000000000037919 */ /* 0x000e220000008800 */
[----:B------:R-:W-:-:S04]  /*11f80*/  MOV R2, 0x400 ;  /* 0x0000040000027802 */ /* 0x000fc80000000f00 */
[----:B0-----:R-:W-:Y:S02]  /*11f90*/  LEA R3, R3, R2, 0x18 ;  /* 0x0000000203037211 */ /* 0x001fe400078ec0ff */
[----:B------:R-:W-:-:S03]  /*11fa0*/  SHF.L.U32 R2, R0, 0x1f, RZ ;  /* 0x0000001f00027819 */ /* 0x000fc600000006ff */
[----:B------:R-:W-:-:S04]  /*11fb0*/  VIADD R3, R3, 0x28 ;  /* 0x0000002803037836 */ /* 0x000fc80000000000 */
[----:B------:R-:W-:-:S04]  /*11fc0*/  IMAD R5, R6, 0x8, R3 ;  /* 0x0000000806057824 */ /* 0x000fc800078e0203 */
[----:B------:R-:W0:Y:S02]  /*11fd0*/  SYNCS.PHASECHK.TRANS64.TRYWAIT P0, [R5+URZ], R2 ;  /* 0x00000002050075a7 */ /* 0x000e24000800017f */
[----:B0-----:R-:W-:Y:S05]  /*11fe0*/  @!P0 BRA `(.L_x_572) ;  /* 0x00000004001c8947 */ /* 0x001fea0003800000 */
.L_x_584:
[----:B------:R-:W-:-:S05]  /*11ff0*/  VIADD R6, R6, 0x1 ;  /* 0x0000000106067836 */ /* 0x000fca0000000000 */
[----:B------:R-:W-:-:S04]  /*12000*/  ISETP.NE.AND P0, PT, R6, 0x5, PT ;  /* 0x000000050600780c */ /* 0x000fc80003f05270 */
[----:B0-----:R-:W-:Y:S02]  /*12010*/  SEL R5, RZ, 0x1, P0 ;  /* 0x00000001ff057807 */ /* 0x001fe40000000000 */
[----:B------:R-:W-:Y:S02]  /*12020*/  SEL R6, R6, RZ, P0 ;  /* 0x000000ff06067207 */ /* 0x000fe40000000000 */
[----:B------:R-:W-:-:S03]  /*12030*/  LOP3.LUT R5, R0, R5, RZ, 0x3c, !PT ;  /* 0x0000000500057212 */ /* 0x000fc600078e3cff */
[----:B------:R-:W-:Y:S01]  /*12040*/  IMAD R7, R6, 0x8, R3 ;  /* 0x0000000806077824 */ /* 0x000fe200078e0203 */
[----:B------:R-:W-:-:S04]  /*12050*/  SHF.L.U32 R0, R5, 0x1f, RZ ;  /* 0x0000001f05007819 */ /* 0x000fc800000006ff */
[----:B------:R-:W0:Y:S02]  /*12060*/  SYNCS.PHASECHK.TRANS64.TRYWAIT P0, [R7+URZ], R0 ;  /* 0x00000000070075a7 */ /* 0x000e24000800017f */
[----:B0-----:R-:W-:Y:S05]  /*12070*/  @!P0 BRA `(.L_x_573) ;  /* 0x00000004000c8947 */ /* 0x001fea0003800000 */
.L_x_585:
[----:B0-----:R-:W-:-:S05]  /*12080*/  VIADD R0, R6, 0x1 ;  /* 0x0000000106007836 */ /* 0x001fca0000000000 */
[----:B------:R-:W-:-:S04]  /*12090*/  ISETP.NE.AND P0, PT, R0, 0x5, PT ;  /* 0x000000050000780c */ /* 0x000fc80003f05270 */
[----:B------:R-:W-:Y:S02]  /*120a0*/  SEL R2, RZ, 0x1, P0 ;  /* 0x00000001ff027807 */ /* 0x000fe40000000000 */
[----:B------:R-:W-:Y:S02]  /*120b0*/  SEL R4, R0, RZ, P0 ;  /* 0x000000ff00047207 */ /* 0x000fe40000000000 */
[----:B------:R-:W-:-:S03]  /*120c0*/  LOP3.LUT R5, R5, R2, RZ, 0x3c, !PT ;  /* 0x0000000205057212 */ /* 0x000fc600078e3cff */
[----:B------:R-:W-:Y:S01]  /*120d0*/  IMAD R7, R4, 0x8, R3 ;  /* 0x0000000804077824 */ /* 0x000fe200078e0203 */
[----:B------:R-:W-:-:S04]  /*120e0*/  SHF.L.U32 R0, R5, 0x1f, RZ ;  /* 0x0000001f05007819 */ /* 0x000fc800000006ff */
[----:B------:R-:W0:Y:S02]  /*120f0*/  SYNCS.PHASECHK.TRANS64.TRYWAIT P0, [R7+URZ], R0 ;  /* 0x00000000070075a7 */ /* 0x000e24000800017f */
[----:B0-----:R-:W-:Y:S05]  /*12100*/  @!P0 BRA `(.L_x_574) ;  /* 0x0000000000fc8947 */ /* 0x001fea0003800000 */
.L_x_586:
        /* <DEDUP_REMOVED lines=9> */
.L_x_587:
[----:B0-----:R-:W-:-:S05]  /*121a0*/  VIADD R0, R4, 0x1 ;  /* 0x0000000104007836 */ /* 0x001fca0000000000 */
[----:B------:R-:W-:-:S04]  /*121b0*/  ISETP.NE.AND P0, PT, R0, 0x5, PT ;  /* 0x000000050000780c */ /* 0x000fc80003f05270 */
[----:B------:R-:W-:Y:S02]  /*121c0*/  SEL R2, RZ, 0x1, P0 ;  /* 0x00000001ff027807 */ /* 0x000fe40000000000 */
[----:B------:R-:W-:Y:S02]  /*121d0*/  SEL R0, R0, RZ, P0 ;  /* 0x000000ff00007207 */ /* 0x000fe40000000000 */
[----:B------:R-:W-:-:S03]  /*121e0*/  LOP3.LUT R2, R5, R2, RZ, 0x3c, !PT ;  /* 0x0000000205027212 */ /* 0x000fc600078e3cff */
[----:B------:R-:W-:Y:S01]  /*121f0*/  IMAD R3, R0, 0x8, R3 ;  /* 0x0000000800037824 */ /* 0x000fe200078e0203 */
[----:B------:R-:W-:-:S07]  /*12200*/  SHF.L.U32 R0, R2, 0x1f, RZ ;  /* 0x0000001f02007819 */ /* 0x000fce00000006ff */
.L_x_576:
[----:B0-----:R0:W1:Y:S02]  /*12210*/  SYNCS.PHASECHK.TRANS64.TRYWAIT P0, [R3+URZ], R0 ;  /* 0x00000000030075a7 */ /* 0x001064000800017f */
[----:B-1----:R-:W-:Y:S05]  /*12220*/  @!P0 NANOSLEEP.SYNCS 0x989680 ;  /* 0x009896800000895d */ /* 0x002fea0003900000 */
[----:B------:R-:W1:Y:S02]  /*12230*/  @!P0 SYNCS.PHASECHK.TRANS64 P0, [R3+URZ], R0 ;  /* 0x00000000030085a7 */ /* 0x000e64000800007f */
[----:B-1----:R-:W-:Y:S05]  /*12240*/  @!P0 BRA `(.L_x_576) ;  /* 0xfffffffc00f08947 */ /* 0x002fea000383ffff */
.L_x_570:
[----:B------:R-:W-:Y:S05]  /*12250*/  BSYNC B0 ;  /* 0x0000000000007941 */ /* 0x000fea0003800000 */
.L_x_569:
[----:B------:R-:W-:Y:S05]  /*12260*/  EXIT ;  /* 0x000000000000794d */ /* 0x000fea0003800000 */
.L_x_21:
[----:B--2---:R2:W3:Y:S02]  /*12270*/  SYNCS.PHASECHK.TRANS64.TRYWAIT P1, [R3+URZ], R2 ;  /* 0x00000002030075a7 */ /* 0x0044e4000802017f */
[----:B---3--:R-:W-:Y:S05]  /*12280*/  @!P1 NANOSLEEP.SYNCS 0x989680 ;  /* 0x009896800000995d */ /* 0x008fea0003900000 */
[----:B------:R-:W3:Y:S02]  /*12290*/  @!P1 SYNCS.PHASECHK.TRANS64 P1, [R3+URZ], R2 ;  /* 0x00000002030095a7 */ /* 0x000ee4000802007f */
[----:B---3--:R-:W-:Y:S05]  /*122a0*/  @!P1 BRA `(.L_x_21) ;  /* 0xfffffffc00f09947 */ /* 0x008fea000383ffff */
[----:B------:R-:W-:Y:S05]  /*122b0*/  BRA `(.L_x_20) ;  /* 0xfffffef400007947 */ /* 0x000fea000383ffff */
.L_x_26:
[----:B-1----:R1:W2:Y:S02]  /*122c0*/  SYNCS.PHASECHK.TRANS64.TRYWAIT P1, [R5+URZ], R6 ;  /* 0x00000006050075a7 */ /* 0x0022a4000802017f */
[----:B--2---:R-:W-:Y:S05]  /*122d0*/  @!P1 NANOSLEEP.SYNCS 0x989680 ;  /* 0x009896800000995d */ /* 0x004fea0003900000 */
[----:B------:R-:W2:Y:S02]  /*122e0*/  @!P1 SYNCS.PHASECHK.TRANS64 P1, [R5+URZ], R6 ;  /* 0x00000006050095a7 */ /* 0x000ea4000802007f */
[----:B--2---:R-:W-:Y:S05]  /*122f0*/  @!P1 BRA `(.L_x_26) ;  /* 0xfffffffc00f09947 */ /* 0x004fea000383ffff */
[----:B------:R-:W-:Y:S05]  /*12300*/  BRA `(.L_x_25) ;  /* 0xfffffef800a47947 */ /* 0x000fea000383ffff */
.L_x_557:
[----:B------:R-:W-:Y:S01]  /*12310*/  BSSY B1, `(.L_x_577) ;  /* 0x0000006000017945 */ /* 0x000fe20003800000 */
[----:B------:R-:W-:-:S07]  /*12320*/  IMAD.MOV.U32 R15, RZ, RZ, -0x1 ;  /* 0xffffffffff0f7424 */ /* 0x000fce00078e00ff */
[----:B------:R-:W-:Y:S05]  /*12330*/  WARPSYNC.COLLECTIVE R15, `(.L_x_578) ;  /* 0x000000000f0c7348 */ /* 0x000fea0003c00000 */
[----:B------:R-:W-:Y:S02]  /*12340*/  ELECT P6, UR62, PT ;  /* 0x00000000003e782f */ /* 0x000fe400038c0000 */
[----:B------:R-:W-:Y:S01]  /*12350*/  MOV R14, UR62 ;  /* 0x0000003e000e7c02 */ /* 0x000fe20008000f00 */
[----:B------:R-:W-:Y:S10]  /*12360*/  ENDCOLLECTIVE ;  /* 0x000000000000791b */ /* 0x000ff40003800000 */
.L_x_578:
[----:B------:R-:W-:Y:S05]  /*12370*/  BSYNC B1 ;  /* 0x0000000000017941 */ /* 0x000fea0003800000 */
.L_x_577:
[----:B------:R-:W-:Y:S05]  /*12380*/  BRA `(.L_x_579) ;  /* 0xffffffec00e07947 */ /* 0x000fea000383ffff */
.L_x_560:
[----:B0-----:R0:W1:Y:S02]  /*12390*/  SYNCS.PHASECHK.TRANS64.TRYWAIT P0, [R12+URZ+0x28], R9 ;  /* 0x000028090c0075a7 */ /* 0x001064000800017f */
[----:B-1----:R-:W-:Y:S05]  /*123a0*/  @!P0 NANOSLEEP.SYNCS 0x989680 ;  /* 0x009896800000895d */ /* 0x002fea0003900000 */
[----:B------:R-:W1:Y:S02]  /*123b0*/  @!P0 SYNCS.PHASECHK.TRANS64 P0, [R12+URZ+0x28], R9 ;  /* 0x000028090c0085a7 */ /* 0x000e64000800007f */
[----:B-1----:R-:W-:Y:S05]  /*123c0*/  @!P0 BRA `(.L_x_560) ;  /* 0xfffffffc00f08947 */ /* 0x002fea000383ffff */
[----:B------:R-:W-:Y:S05]  /*123d0*/  BRA `(.L_x_580) ;  /* 0xfffffff000207947 */ /* 0x000fea000383ffff */
.L_x_568:
[----:B------:R-:W-:Y:S01]  /*123e0*/  BSSY B0, `(.L_x_581) ;  /* 0x0000006000007945 */ /* 0x000fe20003800000 */
[----:B------:R-:W-:-:S07]  /*123f0*/  IMAD.MOV.U32 R15, RZ, RZ, -0x1 ;  /* 0xffffffffff0f7424 */ /* 0x000fce00078e00ff */
[----:B------:R-:W-:Y:S05]  /*12400*/  WARPSYNC.COLLECTIVE R15, `(.L_x_582) ;  /* 0x000000000f0c7348 */ /* 0x000fea0003c00000 */
[----:B------:R-:W-:Y:S02]  /*12410*/  ELECT P6, UR62, PT ;  /* 0x00000000003e782f */ /* 0x000fe400038c0000 */
[----:B------:R-:W-:Y:S01]  /*12420*/  MOV R14, UR62 ;  /* 0x0000003e000e7c02 */ /* 0x000fe20008000f00 */
[----:B------:R-:W-:Y:S10]  /*12430*/  ENDCOLLECTIVE ;  /* 0x000000000000791b */ /* 0x000ff40003800000 */
.L_x_582:
[----:B------:R-:W-:Y:S05]  /*12440*/  BSYNC B0 ;  /* 0x0000000000007941 */ /* 0x000fea0003800000 */
.L_x_581:
[----:B------:R-:W-:Y:S05]  /*12450*/  BRA `(.L_x_583) ;  /* 0xfffffff800a87947 */ /* 0x000fea000383ffff */
.L_x_572:
[----:B0-----:R0:W1:Y:S02]  /*12460*/  SYNCS.PHASECHK.TRANS64.TRYWAIT P0, [R5+URZ], R2 ;  /* 0x00000002050075a7 */ /* 0x001064000800017f */
[----:B-1----:R-:W-:Y:S05]  /*12470*/  @!P0 NANOSLEEP.SYNCS 0x989680 ;  /* 0x009896800000895d */ /* 0x002fea0003900000 */
[----:B------:R-:W1:Y:S02]  /*12480*/  @!P0 SYNCS.PHASECHK.TRANS64 P0, [R5+URZ], R2 ;  /* 0x00000002050085a7 */ /* 0x000e64000800007f */
[----:B-1----:R-:W-:Y:S05]  /*12490*/  @!P0 BRA `(.L_x_572) ;  /* 0xfffffffc00f08947 */ /* 0x002fea000383ffff */
[----:B------:R-:W-:Y:S05]  /*124a0*/  BRA `(.L_x_584) ;  /* 0xfffffff800d07947 */ /* 0x000fea000383ffff */
.L_x_573:
[----:B0-----:R0:W1:Y:S02]  /*124b0*/  SYNCS.PHASECHK.TRANS64.TRYWAIT P0, [R7+URZ], R0 ;  /* 0x00000000070075a7 */ /* 0x001064000800017f */
[----:B-1----:R-:W-:Y:S05]  /*124c0*/  @!P0 NANOSLEEP.SYNCS 0x989680 ;  /* 0x009896800000895d */ /* 0x002fea0003900000 */
[----:B------:R-:W1:Y:S02]  /*124d0*/  @!P0 SYNCS.PHASECHK.TRANS64 P0, [R7+URZ], R0 ;  /* 0x00000000070085a7 */ /* 0x000e64000800007f */
[----:B-1----:R-:W-:Y:S05]  /*124e0*/  @!P0 BRA `(.L_x_573) ;  /* 0xfffffffc00f08947 */ /* 0x002fea000383ffff */
[----:B------:R-:W-:Y:S05]  /*124f0*/  BRA `(.L_x_585) ;  /* 0xfffffff800e07947 */ /* 0x000fea000383ffff */
.L_x_574:
[----:B0-----:R0:W1:Y:S02]  /*12500*/  SYNCS.PHASECHK.TRANS64.TRYWAIT P0, [R7+URZ], R0 ;  /* 0x00000000070075a7 */ /* 0x001064000800017f */
[----:B-1----:R-:W-:Y:S05]  /*12510*/  @!P0 NANOSLEEP.SYNCS 0x989680 ;  /* 0x009896800000895d */ /* 0x002fea0003900000 */
[----:B------:R-:W1:Y:S02]  /*12520*/  @!P0 SYNCS.PHASECHK.TRANS64 P0, [R7+URZ], R0 ;  /* 0x00000000070085a7 */ /* 0x000e64000800007f */
[----:B-1----:R-:W-:Y:S05]  /*12530*/  @!P0 BRA `(.L_x_574) ;  /* 0xfffffffc00f08947 */ /* 0x002fea000383ffff */
[----:B------:R-:W-:Y:S05]  /*12540*/  BRA `(.L_x_586) ;  /* 0xfffffff800f07947 */ /* 0x000fea000383ffff */
.L_x_575:
[----:B0-----:R0:W1:Y:S02]  /*12550*/  SYNCS.PHASECHK.TRANS64.TRYWAIT P0, [R7+URZ], R0 ;  /* 0x00000000070075a7 */ /* 0x001064000800017f */
[----:B-1----:R-:W-:Y:S05]  /*12560*/  @!P0 NANOSLEEP.SYNCS 0x989680 ;  /* 0x009896800000895d */ /* 0x002fea0003900000 */
[----:B------:R-:W1:Y:S02]  /*12570*/  @!P0 SYNCS.PHASECHK.TRANS64 P0, [R7+URZ], R0 ;  /* 0x00000000070085a7 */ /* 0x000e64000800007f */
[----:B-1----:R-:W-:Y:S05]  /*12580*/  @!P0 BRA `(.L_x_575) ;  /* 0xfffffffc00f08947 */ /* 0x002fea000383ffff */
[----:B------:R-:W-:Y:S05]  /*12590*/  BRA `(.L_x_587) ;  /* 0xfffffffc00007947 */ /* 0x000fea000383ffff */
.L_x_588:
[----:B------:R-:W-:-:S00]  /*125a0*/  BRA `(.L_x_588) ;  /* 0xfffffffc00fc7947 */ /* 0x000fc0000383ffff */
[----:B------:R-:W-:-:S00]  /*125b0*/  NOP ;  /* 0x0000000000007918 */ /* 0x000fc00000000000 */
        /* <DEDUP_REMOVED lines=12> */
.L_x_589:


//--------------------- .nv.global.init           --------------------------
	.section	.nv.global.init,"aw",@progbits
.nv.global.init:
	.type		$str$22,@object
	.size		$str$22,($str$23 - $str$22)
$str$22:
        /*0000*/ 	.byte	0x6b, 0x5f, 0x74, 0x69, 0x6c, 0x65, 0x5f, 0x63, 0x6f, 0x75, 0x6e, 0x74, 0x20, 0x3e, 0x3d, 0x20
        /*0010*/ 	.byte	0x31, 0x00
	.type		$str$23,@object
	.size		$str$23,(__unnamed_1 - $str$23)
$str$23:
        /*0012*/ 	.byte	0x2f, 0x74, 0x6d, 0x70, 0x2f, 0x63, 0x75, 0x74, 0x6c, 0x61, 0x73, 0x73, 0x5f, 0x73, 0x77, 0x65
        /*0022*/ 	.byte	0x65, 0x70, 0x5f, 0x73, 0x72, 0x63, 0x2f, 0x69, 0x6e, 0x63, 0x6c, 0x75, 0x64, 0x65, 0x2f, 0x63
        /*0032*/ 	.byte	0x75, 0x74, 0x6c, 0x61, 0x73, 0x73, 0x2f, 0x67, 0x65, 0x6d, 0x6d, 0x2f, 0x63, 0x6f, 0x6c, 0x6c
        /*0042*/ 	.byte	0x65, 0x63, 0x74, 0x69, 0x76, 0x65, 0x2f, 0x73, 0x6d, 0x39, 0x30, 0x5f, 0x6d, 0x6d, 0x61, 0x5f
        /*0052*/ 	.byte	0x74, 0x6d, 0x61, 0x5f, 0x67, 0x6d, 0x6d, 0x61, 0x5f, 0x73, 0x73, 0x5f, 0x77, 0x61, 0x72, 0x70
        /*0062*/ 	.byte	0x73, 0x70, 0x65, 0x63, 0x69, 0x61, 0x6c, 0x69, 0x7a, 0x65, 0x64, 0x2e, 0x68, 0x70, 0x70, 0x00
	.type		__unnamed_1,@object
	.size		__unnamed_1,(.L_0 - __unnamed_1)
__unnamed_1:
        /* <DEDUP_REMOVED lines=174> */
.L_0:


//--------------------- .nv.shared._ZN7cutlass13device_kernelINS_4gemm6kernel13GemmUniversalIN4cute5tupleIJiiiiEEENS1_10collective13CollectiveMmaINS1_34MainloopSm90TmaGmmaWarpSpecializedILi5ENS5_IJNS4_1CILi1EEENSA_ILi2EEESB_EEENS1_35KernelTmaWarpSpecializedCooperativeEEENS5_IJNSA_ILi256EEESG_NSA_ILi32EEEEEEaNS5_IJlSB_lEEEaSJ_NS4_8TiledMMAINS4_8MMA_AtomIJNS4_4SM904GMMA27MMA_64x256x32_S32S8S8_SS_TNEEEENS4_6LayoutINS5_IJSC_SB_SB_EEENS5_IJSB_NSA_ILi0EEESS_EEEEENS5_IJNS4_10UnderscoreESV_SV_EEEEENS4_23SM90_TMA_LOAD_MULTICASTENS4_14ComposedLayoutINS4_7SwizzleILi1ELi4ELi3EEENS4_18smem_ptr_flag_bitsILi8EEENSQ_INS5_IJNSA_ILi8EEESH_EEENS5_IJSH_SB_EEEEEEEvNS4_8identityENS4_13SM90_TMA_LOADES18_vS19_EENS_8epilogue10collective6detail29Sm90TmaWarpSpecializedAdapterINS1D_15DefaultEpilogueIaSJ_SJ_NS1C_6thread17LinearCombinationIaLi1EiiLNS1H_9ScaleType4KindE0ELNS_15FloatRoundStyleE2EaEENS1_15EpilogueDefaultEEEEEvvEEEEvNT_6ParamsE --------------------------
	.section	.nv.shared._ZN7cutlass13device_kernelINS_4gemm6kernel13GemmUniversalIN4cute5tupleIJiiiiEEENS1_10collective13CollectiveMmaINS1_34MainloopSm90TmaGmmaWarpSpecializedILi5ENS5_IJNS4_1CILi1EEENSA_ILi2EEESB_EEENS1_35KernelTmaWarpSpecializedCooperativeEEENS5_IJNSA_ILi256EEESG_NSA_ILi32EEEEEEaNS5_IJlSB_lEEEaSJ_NS4_8TiledMMAINS4_8MMA_AtomIJNS4_4SM904GMMA27MMA_64x256x32_S32S8S8_SS_TNEEEENS4_6LayoutINS5_IJSC_SB_SB_EEENS5_IJSB_NSA_ILi0EEESS_EEEEENS5_IJNS4_10UnderscoreESV_SV_EEEEENS4_23SM90_TMA_LOAD_MULTICASTENS4_14ComposedLayoutINS4_7SwizzleILi1ELi4ELi3EEENS4_18smem_ptr_flag_bitsILi8EEENSQ_INS5_IJNSA_ILi8EEESH_EEENS5_IJSH_SB_EEEEEEEvNS4_8identityENS4_13SM90_TMA_LOADES18_vS19_EENS_8epilogue10collective6detail29Sm90TmaWarpSpecializedAdapterINS1D_15DefaultEpilogueIaSJ_SJ_NS1C_6thread17LinearCombinationIaLi1EiiLNS1H_9ScaleType4KindE0ELNS_15FloatRoundStyleE2EaEENS1_15EpilogueDefaultEEEEEvvEEEEvNT_6ParamsE,"aw",@nobits
	.sectionflags	@""
	.align	16
	.zero		1024


//--------------------- .nv.shared.reserved.0     --------------------------
	.section	.nv.shared.reserved.0,"aw",@nobits
	.weak		__nv_reservedSMEM_offset_0_alias
	.size		__nv_reservedSMEM_offset_0_alias, 0, 0
	.other		__nv_reservedSMEM_offset_0_alias,@"STO_CUDA_RESERVED_SHARED STV_DEFAULT"
__nv_reservedSMEM_offset_0_alias:
	.zero		0


//--------------------- .nv.global                --------------------------
	.section	.nv.global,"aw",@nobits
.nv.global:
	.type		_ZN39_INTERNAL_61fdbb4c_4_k_cu_4db67100_67994cute1_E,@object
	.size		_ZN39_INTERNAL_61fdbb4c_4_k_cu_4db67100_67994cute1_E,(_ZN39_INTERNAL_61fdbb4c_4_k_cu_4db67100_67994cuda3std3__45__cpo6cbeginE - _ZN39_INTERNAL_61fdbb4c_4_k_cu_4db67100_67994cute1_E)
_ZN39_INTERNAL_61fdbb4c_4_k_cu_4db67100_67994cute1_E:
	.zero		1
	.type		_ZN39_INTERNAL_61fdbb4c_4_k_cu_4db67100_67994cuda3std3__45__cpo6cbeginE,@object
	.size		_ZN39_INTERNAL_61fdbb4c_4_k_cu_4db67100_67994cuda3std3__45__cpo6cbeginE,(_ZN39_INTERNAL_61fdbb4c_4_k_cu_4db67100_67994cuda3std3__48in_placeE - _ZN39_INTERNAL_61fdbb4c_4_k_cu_4db67100_67994cuda3std3__45__cpo6cbeginE)
_ZN39_INTERNAL_61fdbb4c_4_k_cu_4db67100_67994cuda3std3__45__cpo6cbeginE:
	.zero		1
	.type		_ZN39_INTERNAL_61fdbb4c_4_k_cu_4db67100_67994cuda3std3__48in_placeE,@object
	.size		_ZN39_INTERNAL_61fdbb4c_4_k_cu_4db67100_67994cuda3std3__48in_placeE,(_ZN39_INTERNAL_61fdbb4c_4_k_cu_4db67100_67994cuda3std6ranges3__45__cpo9iter_moveE - _ZN39_INTERNAL_61fdbb4c_4_k_cu_4db67100_67994cuda3std3__48in_placeE)
_ZN39_INTERNAL_61fdbb4c_4_k_cu_4db67100_67994cuda3std3__48in_placeE:
	.zero		1
	.type		_ZN39_INTERNAL_61fdbb4c_4_k_cu_4db67100_67994cuda3std6ranges3__45__cpo9iter_moveE,@object
	.size		_ZN39_INTERNAL_61fdbb4c_4_k_cu_4db67100_67994cuda3std6ranges3__45__cpo9iter_moveE,(_ZN39_INTERNAL_61fdbb4c_4_k_cu_4db67100_67994cuda3std3__45__cpo5beginE - _ZN39_INTERNAL_61fdbb4c_4_k_cu_4db67100_67994cuda3std6ranges3__45__cpo9iter_moveE)
_ZN39_INTERNAL_61fdbb4c_4_k_cu_4db67100_67994cuda3std6ranges3__45__cpo9iter_moveE:
	.zero		1
	.type		_ZN39_INTERNAL_61fdbb4c_4_k_cu_4db67100_67994cuda3std3__45__cpo5beginE,@object
	.size		_ZN39_INTERNAL_61fdbb4c_4_k_cu_4db67100_67994cuda3std3__45__cpo5beginE,(_ZN39_INTERNAL_61fdbb4c_4_k_cu_4db67100_67994cuda3std3__441_GLOBAL__N__61fdbb4c_4_k_cu_4db67100_67996ignoreE - _ZN39_INTERNAL_61fdbb4c_4_k_cu_4db67100_67994cuda3std3__45__cpo5beginE)
_ZN39_INTERNAL_61fdbb4c_4_k_cu_4db67100_67994cuda3std3__45__cpo5beginE:
	.zero		1
	.type		_ZN39_INTERNAL_61fdbb4c_4_k_cu_4db67100_67994cuda3std3__441_GLOBAL__N__61fdbb4c_4_k_cu_4db67100_67996ignoreE,@object
	.size		_ZN39_INTERNAL_61fdbb4c_4_k_cu_4db67100_67994cuda3std3__441_GLOBAL__N__61fdbb4c_4_k_cu_4db67100_67996ignoreE,(_ZN39_INTERNAL_61fdbb4c_4_k_cu_4db67100_67994cute7productE - _ZN39_INTERNAL_61fdbb4c_4_k_cu_4db67100_67994cuda3std3__441_GLOBAL__N__61fdbb4c_4_k_cu_4db67100_67996ignoreE)
_ZN39_INTERNAL_61fdbb4c_4_k_cu_4db67100_67994cuda3std3__441_GLOBAL__N__61fdbb4c_4_k_cu_4db67100_67996ignoreE:
	.zero		1
	.type		_ZN39_INTERNAL_61fdbb4c_4_k_cu_4db67100_67994cute7productE,@object
	.size		_ZN39_INTERNAL_61fdbb4c_4_k_cu_4db67100_67994cute7productE,(_ZN39_INTERNAL_61fdbb4c_4_k_cu_4db67100_67994cuda3std3__45__cpo3endE - _ZN39_INTERNAL_61fdbb4c_4_k_cu_4db67100_67994cute7productE)
_ZN39_INTERNAL_61fdbb4c_4_k_cu_4db67100_67994cute7productE:
	.zero		1
	.type		_ZN39_INTERNAL_61fdbb4c_4_k_cu_4db67100_67994cuda3std3__45__cpo3endE,@object
	.size		_ZN39_INTERNAL_61fdbb4c_4_k_cu_4db67100_67994cuda3std3__45__cpo3endE,(_ZN39_INTERNAL_61fdbb4c_4_k_cu_4db67100_67994cuda3std3__419piecewise_constructE - _ZN39_INTERNAL_61fdbb4c_4_k_cu_4db67100_67994cuda3std3__45__cpo3endE)
_ZN39_INTERNAL_61fdbb4c_4_k_cu_4db67100_67994cuda3std3__45__cpo3endE:
	.zero		1
	.type		_ZN39_INTERNAL_61fdbb4c_4_k_cu_4db67100_67994cuda3std3__419piecewise_constructE,@object
	.size		_ZN39_INTERNAL_61fdbb4c_4_k_cu_4db67100_67994cuda3std3__419piecewise_constructE,(_ZN39_INTERNAL_61fdbb4c_4_k_cu_4db67100_67994cuda3std3__45__cpo4cendE - _ZN39_INTERNAL_61fdbb4c_4_k_cu_4db67100_67994cuda3std3__419piecewise_constructE)
_ZN39_INTERNAL_61fdbb4c_4_k_cu_4db67100_67994cuda3std3__419piecewise_constructE:
	.zero		1
	.type		_ZN39_INTERNAL_61fdbb4c_4_k_cu_4db67100_67994cuda3std3__45__cpo4cendE,@object
	.size		_ZN39_INTERNAL_61fdbb4c_4_k_cu_4db67100_67994cuda3std3__45__cpo4cendE,(_ZN39_INTERNAL_61fdbb4c_4_k_cu_4db67100_67994cuda3std6ranges3__45__cpo4swapE - _ZN39_INTERNAL_61fdbb4c_4_k_cu_4db67100_67994cuda3std3__45__cpo4cendE)
_ZN39_INTERNAL_61fdbb4c_4_k_cu_4db67100_67994cuda3std3__45__cpo4cendE:
	.zero		1
	.type		_ZN39_INTERNAL_61fdbb4c_4_k_cu_4db67100_67994cuda3std6ranges3__45__cpo4swapE,@object
	.size		_ZN39_INTERNAL_61fdbb4c_4_k_cu_4db67100_67994cuda3std6ranges3__45__cpo4swapE,(.L_8 - _ZN39_INTERNAL_61fdbb4c_4_k_cu_4db67100_67994cuda3std6ranges3__45__cpo4swapE)
_ZN39_INTERNAL_61fdbb4c_4_k_cu_4db67100_67994cuda3std6ranges3__45__cpo4swapE:
	.zero		1
.L_8:


//--------------------- .nv.constant0._ZN7cutlass13device_kernelINS_4gemm6kernel13GemmUniversalIN4cute5tupleIJiiiiEEENS1_10collective13CollectiveMmaINS1_34MainloopSm90TmaGmmaWarpSpecializedILi5ENS5_IJNS4_1CILi1EEENSA_ILi2EEESB_EEENS1_35KernelTmaWarpSpecializedCooperativeEEENS5_IJNSA_ILi256EEESG_NSA_ILi32EEEEEEaNS5_IJlSB_lEEEaSJ_NS4_8TiledMMAINS4_8MMA_AtomIJNS4_4SM904GMMA27MMA_64x256x32_S32S8S8_SS_TNEEEENS4_6LayoutINS5_IJSC_SB_SB_EEENS5_IJSB_NSA_ILi0EEESS_EEEEENS5_IJNS4_10UnderscoreESV_SV_EEEEENS4_23SM90_TMA_LOAD_MULTICASTENS4_14ComposedLayoutINS4_7SwizzleILi1ELi4ELi3EEENS4_18smem_ptr_flag_bitsILi8EEENSQ_INS5_IJNSA_ILi8EEESH_EEENS5_IJSH_SB_EEEEEEEvNS4_8identityENS4_13SM90_TMA_LOADES18_vS19_EENS_8epilogue10collective6detail29Sm90TmaWarpSpecializedAdapterINS1D_15DefaultEpilogueIaSJ_SJ_NS1C_6thread17LinearCombinationIaLi1EiiLNS1H_9ScaleType4KindE0ELNS_15FloatRoundStyleE2EaEENS1_15EpilogueDefaultEEEEEvvEEEEvNT_6ParamsE --------------------------
	.section	.nv.constant0._ZN7cutlass13device_kernelINS_4gemm6kernel13GemmUniversalIN4cute5tupleIJiiiiEEENS1_10collective13CollectiveMmaINS1_34MainloopSm90TmaGmmaWarpSpecializedILi5ENS5_IJNS4_1CILi1EEENSA_ILi2EEESB_EEENS1_35KernelTmaWarpSpecializedCooperativeEEENS5_IJNSA_ILi256EEESG_NSA_ILi32EEEEEEaNS5_IJlSB_lEEEaSJ_NS4_8TiledMMAINS4_8MMA_AtomIJNS4_4SM904GMMA27MMA_64x256x32_S32S8S8_SS_TNEEEENS4_6LayoutINS5_IJSC_SB_SB_EEENS5_IJSB_NSA_ILi0EEESS_EEEEENS5_IJNS4_10UnderscoreESV_SV_EEEEENS4_23SM90_TMA_LOAD_MULTICASTENS4_14ComposedLayoutINS4_7SwizzleILi1ELi4ELi3EEENS4_18smem_ptr_flag_bitsILi8EEENSQ_INS5_IJNSA_ILi8EEESH_EEENS5_IJSH_SB_EEEEEEEvNS4_8identityENS4_13SM90_TMA_LOADES18_vS19_EENS_8epilogue10collective6detail29Sm90TmaWarpSpecializedAdapterINS1D_15DefaultEpilogueIaSJ_SJ_NS1C_6thread17LinearCombinationIaLi1EiiLNS1H_9ScaleType4KindE0ELNS_15FloatRoundStyleE2EaEENS1_15EpilogueDefaultEEEEEvvEEEEvNT_6ParamsE,"a",@progbits
	.sectionflags	@""
	.align	4
.nv.constant0._ZN7cutlass13device_kernelINS_4gemm6kernel13GemmUniversalIN4cute5tupleIJiiiiEEENS1_10collective13CollectiveMmaINS1_34MainloopSm90TmaGmmaWarpSpecializedILi5ENS5_IJNS4_1CILi1EEENSA_ILi2EEESB_EEENS1_35KernelTmaWarpSpecializedCooperativeEEENS5_IJNSA_ILi256EEESG_NSA_ILi32EEEEEEaNS5_IJlSB_lEEEaSJ_NS4_8TiledMMAINS4_8MMA_AtomIJNS4_4SM904GMMA27MMA_64x256x32_S32S8S8_SS_TNEEEENS4_6LayoutINS5_IJSC_SB_SB_EEENS5_IJSB_NSA_ILi0EEESS_EEEEENS5_IJNS4_10UnderscoreESV_SV_EEEEENS4_23SM90_TMA_LOAD_MULTICASTENS4_14ComposedLayoutINS4_7SwizzleILi1ELi4ELi3EEENS4_18smem_ptr_flag_bitsILi8EEENSQ_INS5_IJNSA_ILi8EEESH_EEENS5_IJSH_SB_EEEEEEEvNS4_8identityENS4_13SM90_TMA_LOADES18_vS19_EENS_8epilogue10collective6detail29Sm90TmaWarpSpecializedAdapterINS1D_15DefaultEpilogueIaSJ_SJ_NS1C_6thread17LinearCombinationIaLi1EiiLNS1H_9ScaleType4KindE0ELNS_15FloatRoundStyleE2EaEENS1_15EpilogueDefaultEEEEEvvEEEEvNT_6ParamsE:
	.zero		1664


//--------------------- SYMBOLS --------------------------

	.type		.nv.reservedSmem.offset0,@object
	.size		.nv.reservedSmem.offset0,0x4
	.type		__assertfail,@function
